//
// Generated by NVIDIA NVVM Compiler
//
// Compiler Build ID: CL-36424714
// Cuda compilation tools, release 13.0, V13.0.88
// Based on NVVM 20.0.0
//

.version 9.0
.target sm_100
.address_size 64

	// .globl	_Z20batch_mod_mul_hybridPjS_S_S_i
.const .align 4 .b8 SECP_P[32] = {47, 252, 255, 255, 254, 255, 255, 255, 255, 255, 255, 255, 255, 255, 255, 255, 255, 255, 255, 255, 255, 255, 255, 255, 255, 255, 255, 255, 255, 255, 255, 255};
.const .align 4 .b8 SECP_N[32] = {65, 65, 54, 208, 140, 94, 210, 191, 59, 160, 72, 175, 230, 220, 174, 186, 254, 255, 255, 255, 255, 255, 255, 255, 255, 255, 255, 255, 255, 255, 255, 255};
.const .align 4 .b8 R_P[32] = {209, 3, 0, 0, 1};
.const .align 4 .b8 R_N[32] = {65, 65, 54, 208, 140, 94, 210, 191, 59, 160, 72, 175, 230, 220, 174, 186, 254, 255, 255, 255, 255, 255, 255, 255, 255, 255, 255, 255, 255, 255, 255, 255};
.const .align 4 .b8 MU_P[36] = {249, 212, 208, 158, 55, 71, 227, 169, 61, 156, 94, 143, 41, 0, 46, 123, 1};
.const .align 4 .b8 MU_N[36] = {158, 47, 159, 232, 109, 159, 128, 237, 187, 178, 162, 202, 169, 234, 210, 194, 1};
.const .align 4 .u32 P_PRIME = -19;
.const .align 4 .u32 N_PRIME = 1954470001;
// _ZZ23fused_mul_reduce_kernelPjS_S_S_S_iE11shared_prod has been demoted

.visible .entry _Z20batch_mod_mul_hybridPjS_S_S_i(
	.param .u64 .ptr .align 1 _Z20batch_mod_mul_hybridPjS_S_S_i_param_0,
	.param .u64 .ptr .align 1 _Z20batch_mod_mul_hybridPjS_S_S_i_param_1,
	.param .u64 .ptr .align 1 _Z20batch_mod_mul_hybridPjS_S_S_i_param_2,
	.param .u64 .ptr .align 1 _Z20batch_mod_mul_hybridPjS_S_S_i_param_3,
	.param .u32 _Z20batch_mod_mul_hybridPjS_S_S_i_param_4
)
{
	.reg .pred 	%p<2>;
	.reg .b32 	%r<6>;

	ld.param.u32 	%r1, [_Z20batch_mod_mul_hybridPjS_S_S_i_param_4];
	mov.u32 	%r2, %ctaid.x;
	mov.u32 	%r3, %ntid.x;
	mov.u32 	%r4, %tid.x;
	mad.lo.s32 	%r5, %r2, %r3, %r4;
	setp.ge.s32 	%p1, %r5, %r1;
	@%p1 bra 	$L__BB0_2;
	bar.sync 	0;
	trap;
$L__BB0_2:
	ret;

}
	// .globl	_Z20batch_mod_sqr_hybridPjS_S_i
.visible .entry _Z20batch_mod_sqr_hybridPjS_S_i(
	.param .u64 .ptr .align 1 _Z20batch_mod_sqr_hybridPjS_S_i_param_0,
	.param .u64 .ptr .align 1 _Z20batch_mod_sqr_hybridPjS_S_i_param_1,
	.param .u64 .ptr .align 1 _Z20batch_mod_sqr_hybridPjS_S_i_param_2,
	.param .u32 _Z20batch_mod_sqr_hybridPjS_S_i_param_3
)
{
	.reg .pred 	%p<2>;
	.reg .b32 	%r<6>;

	ld.param.u32 	%r1, [_Z20batch_mod_sqr_hybridPjS_S_i_param_3];
	mov.u32 	%r2, %ctaid.x;
	mov.u32 	%r3, %ntid.x;
	mov.u32 	%r4, %tid.x;
	mad.lo.s32 	%r5, %r2, %r3, %r4;
	setp.ge.s32 	%p1, %r5, %r1;
	@%p1 bra 	$L__BB1_2;
	bar.sync 	0;
	trap;
$L__BB1_2:
	ret;

}
	// .globl	_Z23fused_mul_reduce_kernelPjS_S_S_S_i
.visible .entry _Z23fused_mul_reduce_kernelPjS_S_S_S_i(
	.param .u64 .ptr .align 1 _Z23fused_mul_reduce_kernelPjS_S_S_S_i_param_0,
	.param .u64 .ptr .align 1 _Z23fused_mul_reduce_kernelPjS_S_S_S_i_param_1,
	.param .u64 .ptr .align 1 _Z23fused_mul_reduce_kernelPjS_S_S_S_i_param_2,
	.param .u64 .ptr .align 1 _Z23fused_mul_reduce_kernelPjS_S_S_S_i_param_3,
	.param .u64 .ptr .align 1 _Z23fused_mul_reduce_kernelPjS_S_S_S_i_param_4,
	.param .u32 _Z23fused_mul_reduce_kernelPjS_S_S_S_i_param_5
)
{
	.local .align 4 .b8 	__local_depot2[100];
	.reg .b64 	%SP;
	.reg .b64 	%SPL;
	.reg .pred 	%p<86>;
	.reg .b32 	%r<518>;
	.reg .b64 	%rd<1265>;
	// demoted variable
	.shared .align 4 .b8 _ZZ23fused_mul_reduce_kernelPjS_S_S_S_iE11shared_prod[16384];
	mov.u64 	%SPL, __local_depot2;
	ld.param.u32 	%r306, [_Z23fused_mul_reduce_kernelPjS_S_S_S_i_param_5];
	add.u64 	%rd1, %SPL, 0;
	mov.u32 	%r307, %ctaid.x;
	mov.u32 	%r308, %ntid.x;
	mov.u32 	%r1, %tid.x;
	mad.lo.s32 	%r2, %r307, %r308, %r1;
	setp.ge.s32 	%p1, %r2, %r306;
	@%p1 bra 	$L__BB2_97;
	ld.param.u64 	%rd1254, [_Z23fused_mul_reduce_kernelPjS_S_S_S_i_param_3];
	ld.param.u64 	%rd1253, [_Z23fused_mul_reduce_kernelPjS_S_S_S_i_param_2];
	ld.param.u64 	%rd1252, [_Z23fused_mul_reduce_kernelPjS_S_S_S_i_param_1];
	ld.param.u64 	%rd1251, [_Z23fused_mul_reduce_kernelPjS_S_S_S_i_param_0];
	cvta.to.global.u64 	%rd135, %rd1254;
	cvta.to.global.u64 	%rd136, %rd1251;
	cvta.to.global.u64 	%rd137, %rd1252;
	cvta.to.global.u64 	%rd138, %rd1253;
	shl.b32 	%r3, %r2, 3;
	mul.wide.s32 	%rd139, %r3, 4;
	add.s64 	%rd140, %rd136, %rd139;
	ld.global.u32 	%r309, [%rd140];
	add.s64 	%rd141, %rd137, %rd139;
	ld.global.u32 	%r310, [%rd141];
	ld.global.u32 	%r4, [%rd138];
	ld.global.u32 	%r311, [%rd140+4];
	ld.global.u32 	%r312, [%rd141+4];
	ld.global.u32 	%r5, [%rd138+4];
	ld.global.u32 	%r313, [%rd140+8];
	ld.global.u32 	%r314, [%rd141+8];
	ld.global.u32 	%r6, [%rd138+8];
	ld.global.u32 	%r315, [%rd140+12];
	ld.global.u32 	%r316, [%rd141+12];
	ld.global.u32 	%r7, [%rd138+12];
	ld.global.u32 	%r317, [%rd140+16];
	ld.global.u32 	%r318, [%rd141+16];
	ld.global.u32 	%r8, [%rd138+16];
	ld.global.u32 	%r319, [%rd140+20];
	ld.global.u32 	%r320, [%rd141+20];
	ld.global.u32 	%r9, [%rd138+20];
	ld.global.u32 	%r321, [%rd140+24];
	ld.global.u32 	%r322, [%rd141+24];
	ld.global.u32 	%r10, [%rd138+24];
	ld.global.u32 	%r323, [%rd140+28];
	ld.global.u32 	%r324, [%rd141+28];
	ld.global.u32 	%r11, [%rd138+28];
	ld.global.u32 	%r12, [%rd135];
	ld.global.u32 	%r13, [%rd135+4];
	ld.global.u32 	%r14, [%rd135+8];
	ld.global.u32 	%r15, [%rd135+12];
	ld.global.u32 	%r16, [%rd135+16];
	ld.global.u32 	%r17, [%rd135+20];
	ld.global.u32 	%r18, [%rd135+24];
	ld.global.u32 	%r19, [%rd135+28];
	ld.global.u32 	%r20, [%rd135+32];
	mul.wide.u32 	%rd142, %r310, %r309;
	shr.u64 	%rd143, %rd142, 32;
	mul.wide.u32 	%rd144, %r312, %r309;
	add.s64 	%rd145, %rd143, %rd144;
	shr.u64 	%rd146, %rd145, 32;
	mul.wide.u32 	%rd147, %r314, %r309;
	add.s64 	%rd148, %rd146, %rd147;
	shr.u64 	%rd149, %rd148, 32;
	mul.wide.u32 	%rd150, %r316, %r309;
	add.s64 	%rd151, %rd149, %rd150;
	shr.u64 	%rd152, %rd151, 32;
	mul.wide.u32 	%rd153, %r318, %r309;
	add.s64 	%rd154, %rd152, %rd153;
	shr.u64 	%rd155, %rd154, 32;
	mul.wide.u32 	%rd156, %r320, %r309;
	add.s64 	%rd157, %rd155, %rd156;
	shr.u64 	%rd158, %rd157, 32;
	mul.wide.u32 	%rd159, %r322, %r309;
	add.s64 	%rd160, %rd158, %rd159;
	shr.u64 	%rd161, %rd160, 32;
	mul.wide.u32 	%rd162, %r324, %r309;
	add.s64 	%rd163, %rd161, %rd162;
	shr.u64 	%rd164, %rd163, 32;
	and.b64  	%rd165, %rd145, 4294967295;
	mul.wide.u32 	%rd166, %r310, %r311;
	add.s64 	%rd167, %rd166, %rd165;
	shr.u64 	%rd168, %rd167, 32;
	and.b64  	%rd169, %rd148, 4294967295;
	mul.wide.u32 	%rd170, %r312, %r311;
	add.s64 	%rd171, %rd168, %rd169;
	add.s64 	%rd172, %rd171, %rd170;
	shr.u64 	%rd173, %rd172, 32;
	and.b64  	%rd174, %rd151, 4294967295;
	mul.wide.u32 	%rd175, %r314, %r311;
	add.s64 	%rd176, %rd173, %rd174;
	add.s64 	%rd177, %rd176, %rd175;
	shr.u64 	%rd178, %rd177, 32;
	and.b64  	%rd179, %rd154, 4294967295;
	mul.wide.u32 	%rd180, %r316, %r311;
	add.s64 	%rd181, %rd178, %rd179;
	add.s64 	%rd182, %rd181, %rd180;
	shr.u64 	%rd183, %rd182, 32;
	and.b64  	%rd184, %rd157, 4294967295;
	mul.wide.u32 	%rd185, %r318, %r311;
	add.s64 	%rd186, %rd183, %rd184;
	add.s64 	%rd187, %rd186, %rd185;
	shr.u64 	%rd188, %rd187, 32;
	and.b64  	%rd189, %rd160, 4294967295;
	mul.wide.u32 	%rd190, %r320, %r311;
	add.s64 	%rd191, %rd188, %rd189;
	add.s64 	%rd192, %rd191, %rd190;
	shr.u64 	%rd193, %rd192, 32;
	and.b64  	%rd194, %rd163, 4294967295;
	mul.wide.u32 	%rd195, %r322, %r311;
	add.s64 	%rd196, %rd193, %rd194;
	add.s64 	%rd197, %rd196, %rd195;
	shr.u64 	%rd198, %rd197, 32;
	mul.wide.u32 	%rd199, %r324, %r311;
	add.s64 	%rd200, %rd198, %rd164;
	add.s64 	%rd201, %rd200, %rd199;
	shr.u64 	%rd202, %rd201, 32;
	and.b64  	%rd203, %rd172, 4294967295;
	mul.wide.u32 	%rd204, %r310, %r313;
	add.s64 	%rd205, %rd204, %rd203;
	shr.u64 	%rd206, %rd205, 32;
	and.b64  	%rd207, %rd177, 4294967295;
	mul.wide.u32 	%rd208, %r312, %r313;
	add.s64 	%rd209, %rd206, %rd207;
	add.s64 	%rd210, %rd209, %rd208;
	shr.u64 	%rd211, %rd210, 32;
	and.b64  	%rd212, %rd182, 4294967295;
	mul.wide.u32 	%rd213, %r314, %r313;
	add.s64 	%rd214, %rd211, %rd212;
	add.s64 	%rd215, %rd214, %rd213;
	shr.u64 	%rd216, %rd215, 32;
	and.b64  	%rd217, %rd187, 4294967295;
	mul.wide.u32 	%rd218, %r316, %r313;
	add.s64 	%rd219, %rd216, %rd217;
	add.s64 	%rd220, %rd219, %rd218;
	shr.u64 	%rd221, %rd220, 32;
	and.b64  	%rd222, %rd192, 4294967295;
	mul.wide.u32 	%rd223, %r318, %r313;
	add.s64 	%rd224, %rd221, %rd222;
	add.s64 	%rd225, %rd224, %rd223;
	shr.u64 	%rd226, %rd225, 32;
	and.b64  	%rd227, %rd197, 4294967295;
	mul.wide.u32 	%rd228, %r320, %r313;
	add.s64 	%rd229, %rd226, %rd227;
	add.s64 	%rd230, %rd229, %rd228;
	shr.u64 	%rd231, %rd230, 32;
	and.b64  	%rd232, %rd201, 4294967295;
	mul.wide.u32 	%rd233, %r322, %r313;
	add.s64 	%rd234, %rd231, %rd232;
	add.s64 	%rd235, %rd234, %rd233;
	shr.u64 	%rd236, %rd235, 32;
	mul.wide.u32 	%rd237, %r324, %r313;
	add.s64 	%rd238, %rd236, %rd202;
	add.s64 	%rd239, %rd238, %rd237;
	shr.u64 	%rd240, %rd239, 32;
	and.b64  	%rd241, %rd210, 4294967295;
	mul.wide.u32 	%rd242, %r310, %r315;
	add.s64 	%rd243, %rd242, %rd241;
	shr.u64 	%rd244, %rd243, 32;
	and.b64  	%rd245, %rd215, 4294967295;
	mul.wide.u32 	%rd246, %r312, %r315;
	add.s64 	%rd247, %rd244, %rd245;
	add.s64 	%rd248, %rd247, %rd246;
	shr.u64 	%rd249, %rd248, 32;
	and.b64  	%rd250, %rd220, 4294967295;
	mul.wide.u32 	%rd251, %r314, %r315;
	add.s64 	%rd252, %rd249, %rd250;
	add.s64 	%rd253, %rd252, %rd251;
	shr.u64 	%rd254, %rd253, 32;
	and.b64  	%rd255, %rd225, 4294967295;
	mul.wide.u32 	%rd256, %r316, %r315;
	add.s64 	%rd257, %rd254, %rd255;
	add.s64 	%rd258, %rd257, %rd256;
	shr.u64 	%rd259, %rd258, 32;
	and.b64  	%rd260, %rd230, 4294967295;
	mul.wide.u32 	%rd261, %r318, %r315;
	add.s64 	%rd262, %rd259, %rd260;
	add.s64 	%rd263, %rd262, %rd261;
	shr.u64 	%rd264, %rd263, 32;
	and.b64  	%rd265, %rd235, 4294967295;
	mul.wide.u32 	%rd266, %r320, %r315;
	add.s64 	%rd267, %rd264, %rd265;
	add.s64 	%rd268, %rd267, %rd266;
	shr.u64 	%rd269, %rd268, 32;
	and.b64  	%rd270, %rd239, 4294967295;
	mul.wide.u32 	%rd271, %r322, %r315;
	add.s64 	%rd272, %rd269, %rd270;
	add.s64 	%rd273, %rd272, %rd271;
	shr.u64 	%rd274, %rd273, 32;
	mul.wide.u32 	%rd275, %r324, %r315;
	add.s64 	%rd276, %rd274, %rd240;
	add.s64 	%rd277, %rd276, %rd275;
	shr.u64 	%rd278, %rd277, 32;
	and.b64  	%rd279, %rd248, 4294967295;
	mul.wide.u32 	%rd280, %r310, %r317;
	add.s64 	%rd281, %rd280, %rd279;
	shr.u64 	%rd282, %rd281, 32;
	and.b64  	%rd283, %rd253, 4294967295;
	mul.wide.u32 	%rd284, %r312, %r317;
	add.s64 	%rd285, %rd282, %rd283;
	add.s64 	%rd286, %rd285, %rd284;
	shr.u64 	%rd287, %rd286, 32;
	and.b64  	%rd288, %rd258, 4294967295;
	mul.wide.u32 	%rd289, %r314, %r317;
	add.s64 	%rd290, %rd287, %rd288;
	add.s64 	%rd291, %rd290, %rd289;
	shr.u64 	%rd292, %rd291, 32;
	and.b64  	%rd293, %rd263, 4294967295;
	mul.wide.u32 	%rd294, %r316, %r317;
	add.s64 	%rd295, %rd292, %rd293;
	add.s64 	%rd296, %rd295, %rd294;
	shr.u64 	%rd297, %rd296, 32;
	and.b64  	%rd298, %rd268, 4294967295;
	mul.wide.u32 	%rd299, %r318, %r317;
	add.s64 	%rd300, %rd297, %rd298;
	add.s64 	%rd301, %rd300, %rd299;
	shr.u64 	%rd302, %rd301, 32;
	and.b64  	%rd303, %rd273, 4294967295;
	mul.wide.u32 	%rd304, %r320, %r317;
	add.s64 	%rd305, %rd302, %rd303;
	add.s64 	%rd306, %rd305, %rd304;
	shr.u64 	%rd307, %rd306, 32;
	and.b64  	%rd308, %rd277, 4294967295;
	mul.wide.u32 	%rd309, %r322, %r317;
	add.s64 	%rd310, %rd307, %rd308;
	add.s64 	%rd311, %rd310, %rd309;
	shr.u64 	%rd312, %rd311, 32;
	mul.wide.u32 	%rd313, %r324, %r317;
	add.s64 	%rd314, %rd312, %rd278;
	add.s64 	%rd315, %rd314, %rd313;
	shr.u64 	%rd316, %rd315, 32;
	and.b64  	%rd317, %rd286, 4294967295;
	mul.wide.u32 	%rd318, %r310, %r319;
	add.s64 	%rd319, %rd318, %rd317;
	shr.u64 	%rd320, %rd319, 32;
	and.b64  	%rd321, %rd291, 4294967295;
	mul.wide.u32 	%rd322, %r312, %r319;
	add.s64 	%rd323, %rd320, %rd321;
	add.s64 	%rd324, %rd323, %rd322;
	shr.u64 	%rd325, %rd324, 32;
	and.b64  	%rd326, %rd296, 4294967295;
	mul.wide.u32 	%rd327, %r314, %r319;
	add.s64 	%rd328, %rd325, %rd326;
	add.s64 	%rd329, %rd328, %rd327;
	shr.u64 	%rd330, %rd329, 32;
	and.b64  	%rd331, %rd301, 4294967295;
	mul.wide.u32 	%rd332, %r316, %r319;
	add.s64 	%rd333, %rd330, %rd331;
	add.s64 	%rd334, %rd333, %rd332;
	shr.u64 	%rd335, %rd334, 32;
	and.b64  	%rd336, %rd306, 4294967295;
	mul.wide.u32 	%rd337, %r318, %r319;
	add.s64 	%rd338, %rd335, %rd336;
	add.s64 	%rd339, %rd338, %rd337;
	shr.u64 	%rd340, %rd339, 32;
	and.b64  	%rd341, %rd311, 4294967295;
	mul.wide.u32 	%rd342, %r320, %r319;
	add.s64 	%rd343, %rd340, %rd341;
	add.s64 	%rd344, %rd343, %rd342;
	shr.u64 	%rd345, %rd344, 32;
	and.b64  	%rd346, %rd315, 4294967295;
	mul.wide.u32 	%rd347, %r322, %r319;
	add.s64 	%rd348, %rd345, %rd346;
	add.s64 	%rd349, %rd348, %rd347;
	shr.u64 	%rd350, %rd349, 32;
	mul.wide.u32 	%rd351, %r324, %r319;
	add.s64 	%rd352, %rd350, %rd316;
	add.s64 	%rd353, %rd352, %rd351;
	shr.u64 	%rd354, %rd353, 32;
	and.b64  	%rd355, %rd324, 4294967295;
	mul.wide.u32 	%rd356, %r310, %r321;
	add.s64 	%rd357, %rd356, %rd355;
	shr.u64 	%rd358, %rd357, 32;
	and.b64  	%rd359, %rd329, 4294967295;
	mul.wide.u32 	%rd360, %r312, %r321;
	add.s64 	%rd361, %rd358, %rd359;
	add.s64 	%rd362, %rd361, %rd360;
	shr.u64 	%rd363, %rd362, 32;
	and.b64  	%rd364, %rd334, 4294967295;
	mul.wide.u32 	%rd365, %r314, %r321;
	add.s64 	%rd366, %rd363, %rd364;
	add.s64 	%rd367, %rd366, %rd365;
	shr.u64 	%rd368, %rd367, 32;
	and.b64  	%rd369, %rd339, 4294967295;
	mul.wide.u32 	%rd370, %r316, %r321;
	add.s64 	%rd371, %rd368, %rd369;
	add.s64 	%rd372, %rd371, %rd370;
	shr.u64 	%rd373, %rd372, 32;
	and.b64  	%rd374, %rd344, 4294967295;
	mul.wide.u32 	%rd375, %r318, %r321;
	add.s64 	%rd376, %rd373, %rd374;
	add.s64 	%rd377, %rd376, %rd375;
	shr.u64 	%rd378, %rd377, 32;
	and.b64  	%rd379, %rd349, 4294967295;
	mul.wide.u32 	%rd380, %r320, %r321;
	add.s64 	%rd381, %rd378, %rd379;
	add.s64 	%rd382, %rd381, %rd380;
	shr.u64 	%rd383, %rd382, 32;
	and.b64  	%rd384, %rd353, 4294967295;
	mul.wide.u32 	%rd385, %r322, %r321;
	add.s64 	%rd386, %rd383, %rd384;
	add.s64 	%rd387, %rd386, %rd385;
	shr.u64 	%rd388, %rd387, 32;
	mul.wide.u32 	%rd389, %r324, %r321;
	add.s64 	%rd390, %rd388, %rd354;
	add.s64 	%rd391, %rd390, %rd389;
	shr.u64 	%rd392, %rd391, 32;
	and.b64  	%rd393, %rd362, 4294967295;
	mul.wide.u32 	%rd394, %r310, %r323;
	add.s64 	%rd395, %rd394, %rd393;
	shr.u64 	%rd396, %rd395, 32;
	and.b64  	%rd397, %rd367, 4294967295;
	mul.wide.u32 	%rd398, %r312, %r323;
	add.s64 	%rd399, %rd396, %rd397;
	add.s64 	%rd400, %rd399, %rd398;
	shr.u64 	%rd401, %rd400, 32;
	and.b64  	%rd402, %rd372, 4294967295;
	mul.wide.u32 	%rd403, %r314, %r323;
	add.s64 	%rd404, %rd401, %rd402;
	add.s64 	%rd405, %rd404, %rd403;
	shr.u64 	%rd406, %rd405, 32;
	and.b64  	%rd407, %rd377, 4294967295;
	mul.wide.u32 	%rd408, %r316, %r323;
	add.s64 	%rd409, %rd406, %rd407;
	add.s64 	%rd410, %rd409, %rd408;
	shr.u64 	%rd411, %rd410, 32;
	and.b64  	%rd412, %rd382, 4294967295;
	mul.wide.u32 	%rd413, %r318, %r323;
	add.s64 	%rd414, %rd411, %rd412;
	add.s64 	%rd415, %rd414, %rd413;
	shr.u64 	%rd416, %rd415, 32;
	and.b64  	%rd417, %rd387, 4294967295;
	mul.wide.u32 	%rd418, %r320, %r323;
	add.s64 	%rd419, %rd416, %rd417;
	add.s64 	%rd420, %rd419, %rd418;
	shr.u64 	%rd421, %rd420, 32;
	and.b64  	%rd422, %rd391, 4294967295;
	mul.wide.u32 	%rd423, %r322, %r323;
	add.s64 	%rd424, %rd421, %rd422;
	add.s64 	%rd425, %rd424, %rd423;
	shr.u64 	%rd426, %rd425, 32;
	mul.wide.u32 	%rd427, %r324, %r323;
	add.s64 	%rd428, %rd426, %rd392;
	add.s64 	%rd429, %rd428, %rd427;
	setp.gt.u64 	%p2, %rd429, 4294967295;
	{ .reg .b32 tmp; mov.b64 {tmp, %r325}, %rd429; }
	selp.b32 	%r326, %r325, 0, %p2;
	shl.b32 	%r327, %r1, 6;
	mov.u32 	%r328, _ZZ23fused_mul_reduce_kernelPjS_S_S_S_iE11shared_prod;
	add.s32 	%r329, %r328, %r327;
	st.shared.u32 	[%r329], %rd142;
	st.shared.u32 	[%r329+4], %rd167;
	st.shared.u32 	[%r329+8], %rd205;
	st.shared.u32 	[%r329+12], %rd243;
	st.shared.u32 	[%r329+16], %rd281;
	st.shared.u32 	[%r329+20], %rd319;
	st.shared.u32 	[%r329+24], %rd357;
	st.shared.u32 	[%r329+28], %rd395;
	st.shared.u32 	[%r329+32], %rd400;
	st.shared.u32 	[%r329+36], %rd405;
	st.shared.u32 	[%r329+40], %rd410;
	st.shared.u32 	[%r329+44], %rd415;
	st.shared.u32 	[%r329+48], %rd420;
	st.shared.u32 	[%r329+52], %rd425;
	st.shared.u32 	[%r329+56], %rd429;
	st.shared.u32 	[%r329+60], %r326;
	bar.sync 	0;
	ld.shared.u32 	%r21, [%r329];
	ld.shared.u32 	%r22, [%r329+4];
	ld.shared.u32 	%r23, [%r329+8];
	ld.shared.u32 	%r24, [%r329+12];
	ld.shared.u32 	%r25, [%r329+16];
	ld.shared.u32 	%r26, [%r329+20];
	ld.shared.u32 	%r27, [%r329+24];
	ld.shared.u32 	%r28, [%r329+28];
	ld.shared.u32 	%r29, [%r329+32];
	ld.shared.u32 	%r30, [%r329+36];
	ld.shared.u32 	%r31, [%r329+40];
	ld.shared.u32 	%r32, [%r329+44];
	ld.shared.u32 	%r33, [%r329+48];
	ld.shared.u32 	%r34, [%r329+52];
	ld.shared.u32 	%r35, [%r329+56];
	ld.shared.u32 	%r36, [%r329+60];
	mov.b32 	%r330, 0;
	st.local.u32 	[%rd1+36], %r330;
	st.local.u32 	[%rd1+40], %r330;
	st.local.u32 	[%rd1+44], %r330;
	st.local.u32 	[%rd1+48], %r330;
	st.local.u32 	[%rd1+52], %r330;
	st.local.u32 	[%rd1+56], %r330;
	st.local.u32 	[%rd1+60], %r330;
	st.local.u32 	[%rd1+64], %r330;
	st.local.u32 	[%rd1+68], %r330;
	st.local.u32 	[%rd1+72], %r330;
	st.local.u32 	[%rd1+76], %r330;
	st.local.u32 	[%rd1+80], %r330;
	st.local.u32 	[%rd1+84], %r330;
	st.local.u32 	[%rd1+88], %r330;
	st.local.u32 	[%rd1+92], %r330;
	st.local.u32 	[%rd1+96], %r330;
	mul.wide.u32 	%rd430, %r12, %r21;
	st.local.u32 	[%rd1], %rd430;
	shr.u64 	%rd431, %rd430, 32;
	mul.wide.u32 	%rd432, %r13, %r21;
	add.s64 	%rd433, %rd431, %rd432;
	cvt.u32.u64 	%r434, %rd433;
	st.local.u32 	[%rd1+4], %r434;
	shr.u64 	%rd434, %rd433, 32;
	mul.wide.u32 	%rd435, %r14, %r21;
	add.s64 	%rd436, %rd434, %rd435;
	cvt.u32.u64 	%r433, %rd436;
	st.local.u32 	[%rd1+8], %r433;
	shr.u64 	%rd437, %rd436, 32;
	mul.wide.u32 	%rd438, %r15, %r21;
	add.s64 	%rd439, %rd437, %rd438;
	cvt.u32.u64 	%r432, %rd439;
	st.local.u32 	[%rd1+12], %r432;
	shr.u64 	%rd440, %rd439, 32;
	mul.wide.u32 	%rd441, %r16, %r21;
	add.s64 	%rd442, %rd440, %rd441;
	cvt.u32.u64 	%r431, %rd442;
	st.local.u32 	[%rd1+16], %r431;
	shr.u64 	%rd443, %rd442, 32;
	mul.wide.u32 	%rd444, %r17, %r21;
	add.s64 	%rd445, %rd443, %rd444;
	cvt.u32.u64 	%r430, %rd445;
	st.local.u32 	[%rd1+20], %r430;
	shr.u64 	%rd446, %rd445, 32;
	mul.wide.u32 	%rd447, %r18, %r21;
	add.s64 	%rd448, %rd446, %rd447;
	cvt.u32.u64 	%r429, %rd448;
	st.local.u32 	[%rd1+24], %r429;
	shr.u64 	%rd449, %rd448, 32;
	mul.wide.u32 	%rd450, %r19, %r21;
	add.s64 	%rd451, %rd449, %rd450;
	cvt.u32.u64 	%r428, %rd451;
	st.local.u32 	[%rd1+28], %r428;
	shr.u64 	%rd452, %rd451, 32;
	mul.wide.u32 	%rd453, %r20, %r21;
	add.s64 	%rd1256, %rd452, %rd453;
	cvt.u32.u64 	%r427, %rd1256;
	st.local.u32 	[%rd1+32], %r427;
	setp.lt.u64 	%p3, %rd1256, 4294967296;
	mov.b64 	%rd1257, 0;
	@%p3 bra 	$L__BB2_5;
	mov.b32 	%r426, 9;
$L__BB2_3:
	shr.u64 	%rd454, %rd1256, 32;
	mul.wide.u32 	%rd455, %r426, 4;
	add.s64 	%rd456, %rd1, %rd455;
	ld.local.u32 	%rd457, [%rd456];
	add.s64 	%rd1256, %rd454, %rd457;
	st.local.u32 	[%rd456], %rd1256;
	add.s32 	%r46, %r426, 1;
	setp.gt.u64 	%p4, %rd1256, 4294967295;
	setp.lt.u32 	%p5, %r426, 24;
	and.pred  	%p6, %p4, %p5;
	mov.u32 	%r426, %r46;
	@%p6 bra 	$L__BB2_3;
	ld.local.u32 	%r434, [%rd1+4];
	ld.local.u32 	%r433, [%rd1+8];
	ld.local.u32 	%r432, [%rd1+12];
	ld.local.u32 	%r431, [%rd1+16];
	ld.local.u32 	%r430, [%rd1+20];
	ld.local.u32 	%r429, [%rd1+24];
	ld.local.u32 	%r428, [%rd1+28];
	ld.local.u32 	%r427, [%rd1+32];
	ld.local.u32 	%rd1257, [%rd1+36];
$L__BB2_5:
	cvt.u64.u32 	%rd458, %r434;
	mul.wide.u32 	%rd459, %r12, %r22;
	add.s64 	%rd460, %rd459, %rd458;
	st.local.u32 	[%rd1+4], %rd460;
	shr.u64 	%rd461, %rd460, 32;
	cvt.u64.u32 	%rd462, %r433;
	mul.wide.u32 	%rd463, %r13, %r22;
	add.s64 	%rd464, %rd461, %rd462;
	add.s64 	%rd465, %rd464, %rd463;
	cvt.u32.u64 	%r443, %rd465;
	st.local.u32 	[%rd1+8], %r443;
	shr.u64 	%rd466, %rd465, 32;
	cvt.u64.u32 	%rd467, %r432;
	mul.wide.u32 	%rd468, %r14, %r22;
	add.s64 	%rd469, %rd466, %rd467;
	add.s64 	%rd470, %rd469, %rd468;
	cvt.u32.u64 	%r442, %rd470;
	st.local.u32 	[%rd1+12], %r442;
	shr.u64 	%rd471, %rd470, 32;
	cvt.u64.u32 	%rd472, %r431;
	mul.wide.u32 	%rd473, %r15, %r22;
	add.s64 	%rd474, %rd471, %rd472;
	add.s64 	%rd475, %rd474, %rd473;
	cvt.u32.u64 	%r441, %rd475;
	st.local.u32 	[%rd1+16], %r441;
	shr.u64 	%rd476, %rd475, 32;
	cvt.u64.u32 	%rd477, %r430;
	mul.wide.u32 	%rd478, %r16, %r22;
	add.s64 	%rd479, %rd476, %rd477;
	add.s64 	%rd480, %rd479, %rd478;
	cvt.u32.u64 	%r440, %rd480;
	st.local.u32 	[%rd1+20], %r440;
	shr.u64 	%rd481, %rd480, 32;
	cvt.u64.u32 	%rd482, %r429;
	mul.wide.u32 	%rd483, %r17, %r22;
	add.s64 	%rd484, %rd481, %rd482;
	add.s64 	%rd485, %rd484, %rd483;
	cvt.u32.u64 	%r439, %rd485;
	st.local.u32 	[%rd1+24], %r439;
	shr.u64 	%rd486, %rd485, 32;
	cvt.u64.u32 	%rd487, %r428;
	mul.wide.u32 	%rd488, %r18, %r22;
	add.s64 	%rd489, %rd486, %rd487;
	add.s64 	%rd490, %rd489, %rd488;
	cvt.u32.u64 	%r438, %rd490;
	st.local.u32 	[%rd1+28], %r438;
	shr.u64 	%rd491, %rd490, 32;
	cvt.u64.u32 	%rd492, %r427;
	mul.wide.u32 	%rd493, %r19, %r22;
	add.s64 	%rd494, %rd491, %rd492;
	add.s64 	%rd495, %rd494, %rd493;
	cvt.u32.u64 	%r437, %rd495;
	st.local.u32 	[%rd1+32], %r437;
	shr.u64 	%rd496, %rd495, 32;
	mul.wide.u32 	%rd497, %r20, %r22;
	add.s64 	%rd498, %rd496, %rd1257;
	add.s64 	%rd1258, %rd498, %rd497;
	cvt.u32.u64 	%r436, %rd1258;
	st.local.u32 	[%rd1+36], %r436;
	setp.lt.u64 	%p7, %rd1258, 4294967296;
	@%p7 bra 	$L__BB2_9;
	mov.b32 	%r435, 10;
$L__BB2_7:
	shr.u64 	%rd499, %rd1258, 32;
	mul.wide.u32 	%rd500, %r435, 4;
	add.s64 	%rd501, %rd1, %rd500;
	ld.local.u32 	%rd502, [%rd501];
	add.s64 	%rd1258, %rd499, %rd502;
	st.local.u32 	[%rd501], %rd1258;
	add.s32 	%r72, %r435, 1;
	setp.gt.u64 	%p8, %rd1258, 4294967295;
	setp.lt.u32 	%p9, %r435, 24;
	and.pred  	%p10, %p8, %p9;
	mov.u32 	%r435, %r72;
	@%p10 bra 	$L__BB2_7;
	ld.local.u32 	%r443, [%rd1+8];
	ld.local.u32 	%r442, [%rd1+12];
	ld.local.u32 	%r441, [%rd1+16];
	ld.local.u32 	%r440, [%rd1+20];
	ld.local.u32 	%r439, [%rd1+24];
	ld.local.u32 	%r438, [%rd1+28];
	ld.local.u32 	%r437, [%rd1+32];
	ld.local.u32 	%r436, [%rd1+36];
$L__BB2_9:
	cvt.u64.u32 	%rd503, %r443;
	mul.wide.u32 	%rd504, %r12, %r23;
	add.s64 	%rd505, %rd504, %rd503;
	st.local.u32 	[%rd1+8], %rd505;
	shr.u64 	%rd506, %rd505, 32;
	cvt.u64.u32 	%rd507, %r442;
	mul.wide.u32 	%rd508, %r13, %r23;
	add.s64 	%rd509, %rd506, %rd507;
	add.s64 	%rd510, %rd509, %rd508;
	cvt.u32.u64 	%r452, %rd510;
	st.local.u32 	[%rd1+12], %r452;
	shr.u64 	%rd511, %rd510, 32;
	cvt.u64.u32 	%rd512, %r441;
	mul.wide.u32 	%rd513, %r14, %r23;
	add.s64 	%rd514, %rd511, %rd512;
	add.s64 	%rd515, %rd514, %rd513;
	cvt.u32.u64 	%r451, %rd515;
	st.local.u32 	[%rd1+16], %r451;
	shr.u64 	%rd516, %rd515, 32;
	cvt.u64.u32 	%rd517, %r440;
	mul.wide.u32 	%rd518, %r15, %r23;
	add.s64 	%rd519, %rd516, %rd517;
	add.s64 	%rd520, %rd519, %rd518;
	cvt.u32.u64 	%r450, %rd520;
	st.local.u32 	[%rd1+20], %r450;
	shr.u64 	%rd521, %rd520, 32;
	cvt.u64.u32 	%rd522, %r439;
	mul.wide.u32 	%rd523, %r16, %r23;
	add.s64 	%rd524, %rd521, %rd522;
	add.s64 	%rd525, %rd524, %rd523;
	cvt.u32.u64 	%r449, %rd525;
	st.local.u32 	[%rd1+24], %r449;
	shr.u64 	%rd526, %rd525, 32;
	cvt.u64.u32 	%rd527, %r438;
	mul.wide.u32 	%rd528, %r17, %r23;
	add.s64 	%rd529, %rd526, %rd527;
	add.s64 	%rd530, %rd529, %rd528;
	cvt.u32.u64 	%r448, %rd530;
	st.local.u32 	[%rd1+28], %r448;
	shr.u64 	%rd531, %rd530, 32;
	cvt.u64.u32 	%rd532, %r437;
	mul.wide.u32 	%rd533, %r18, %r23;
	add.s64 	%rd534, %rd531, %rd532;
	add.s64 	%rd535, %rd534, %rd533;
	cvt.u32.u64 	%r447, %rd535;
	st.local.u32 	[%rd1+32], %r447;
	shr.u64 	%rd536, %rd535, 32;
	cvt.u64.u32 	%rd537, %r436;
	mul.wide.u32 	%rd538, %r19, %r23;
	add.s64 	%rd539, %rd536, %rd537;
	add.s64 	%rd540, %rd539, %rd538;
	cvt.u32.u64 	%r446, %rd540;
	st.local.u32 	[%rd1+36], %r446;
	shr.u64 	%rd541, %rd540, 32;
	ld.local.u32 	%rd542, [%rd1+40];
	mul.wide.u32 	%rd543, %r20, %r23;
	add.s64 	%rd544, %rd541, %rd542;
	add.s64 	%rd1259, %rd544, %rd543;
	cvt.u32.u64 	%r445, %rd1259;
	st.local.u32 	[%rd1+40], %r445;
	setp.lt.u64 	%p11, %rd1259, 4294967296;
	@%p11 bra 	$L__BB2_13;
	mov.b32 	%r444, 11;
$L__BB2_11:
	shr.u64 	%rd545, %rd1259, 32;
	mul.wide.u32 	%rd546, %r444, 4;
	add.s64 	%rd547, %rd1, %rd546;
	ld.local.u32 	%rd548, [%rd547];
	add.s64 	%rd1259, %rd545, %rd548;
	st.local.u32 	[%rd547], %rd1259;
	add.s32 	%r98, %r444, 1;
	setp.gt.u64 	%p12, %rd1259, 4294967295;
	setp.lt.u32 	%p13, %r444, 24;
	and.pred  	%p14, %p12, %p13;
	mov.u32 	%r444, %r98;
	@%p14 bra 	$L__BB2_11;
	ld.local.u32 	%r452, [%rd1+12];
	ld.local.u32 	%r451, [%rd1+16];
	ld.local.u32 	%r450, [%rd1+20];
	ld.local.u32 	%r449, [%rd1+24];
	ld.local.u32 	%r448, [%rd1+28];
	ld.local.u32 	%r447, [%rd1+32];
	ld.local.u32 	%r446, [%rd1+36];
	ld.local.u32 	%r445, [%rd1+40];
$L__BB2_13:
	cvt.u64.u32 	%rd549, %r452;
	mul.wide.u32 	%rd550, %r12, %r24;
	add.s64 	%rd551, %rd550, %rd549;
	st.local.u32 	[%rd1+12], %rd551;
	shr.u64 	%rd552, %rd551, 32;
	cvt.u64.u32 	%rd553, %r451;
	mul.wide.u32 	%rd554, %r13, %r24;
	add.s64 	%rd555, %rd552, %rd553;
	add.s64 	%rd556, %rd555, %rd554;
	cvt.u32.u64 	%r461, %rd556;
	st.local.u32 	[%rd1+16], %r461;
	shr.u64 	%rd557, %rd556, 32;
	cvt.u64.u32 	%rd558, %r450;
	mul.wide.u32 	%rd559, %r14, %r24;
	add.s64 	%rd560, %rd557, %rd558;
	add.s64 	%rd561, %rd560, %rd559;
	cvt.u32.u64 	%r460, %rd561;
	st.local.u32 	[%rd1+20], %r460;
	shr.u64 	%rd562, %rd561, 32;
	cvt.u64.u32 	%rd563, %r449;
	mul.wide.u32 	%rd564, %r15, %r24;
	add.s64 	%rd565, %rd562, %rd563;
	add.s64 	%rd566, %rd565, %rd564;
	cvt.u32.u64 	%r459, %rd566;
	st.local.u32 	[%rd1+24], %r459;
	shr.u64 	%rd567, %rd566, 32;
	cvt.u64.u32 	%rd568, %r448;
	mul.wide.u32 	%rd569, %r16, %r24;
	add.s64 	%rd570, %rd567, %rd568;
	add.s64 	%rd571, %rd570, %rd569;
	cvt.u32.u64 	%r458, %rd571;
	st.local.u32 	[%rd1+28], %r458;
	shr.u64 	%rd572, %rd571, 32;
	cvt.u64.u32 	%rd573, %r447;
	mul.wide.u32 	%rd574, %r17, %r24;
	add.s64 	%rd575, %rd572, %rd573;
	add.s64 	%rd576, %rd575, %rd574;
	cvt.u32.u64 	%r457, %rd576;
	st.local.u32 	[%rd1+32], %r457;
	shr.u64 	%rd577, %rd576, 32;
	cvt.u64.u32 	%rd578, %r446;
	mul.wide.u32 	%rd579, %r18, %r24;
	add.s64 	%rd580, %rd577, %rd578;
	add.s64 	%rd581, %rd580, %rd579;
	cvt.u32.u64 	%r456, %rd581;
	st.local.u32 	[%rd1+36], %r456;
	shr.u64 	%rd582, %rd581, 32;
	cvt.u64.u32 	%rd583, %r445;
	mul.wide.u32 	%rd584, %r19, %r24;
	add.s64 	%rd585, %rd582, %rd583;
	add.s64 	%rd586, %rd585, %rd584;
	cvt.u32.u64 	%r455, %rd586;
	st.local.u32 	[%rd1+40], %r455;
	shr.u64 	%rd587, %rd586, 32;
	ld.local.u32 	%rd588, [%rd1+44];
	mul.wide.u32 	%rd589, %r20, %r24;
	add.s64 	%rd590, %rd587, %rd588;
	add.s64 	%rd1260, %rd590, %rd589;
	cvt.u32.u64 	%r454, %rd1260;
	st.local.u32 	[%rd1+44], %r454;
	setp.lt.u64 	%p15, %rd1260, 4294967296;
	@%p15 bra 	$L__BB2_17;
	mov.b32 	%r453, 12;
$L__BB2_15:
	shr.u64 	%rd591, %rd1260, 32;
	mul.wide.u32 	%rd592, %r453, 4;
	add.s64 	%rd593, %rd1, %rd592;
	ld.local.u32 	%rd594, [%rd593];
	add.s64 	%rd1260, %rd591, %rd594;
	st.local.u32 	[%rd593], %rd1260;
	add.s32 	%r124, %r453, 1;
	setp.gt.u64 	%p16, %rd1260, 4294967295;
	setp.lt.u32 	%p17, %r453, 24;
	and.pred  	%p18, %p16, %p17;
	mov.u32 	%r453, %r124;
	@%p18 bra 	$L__BB2_15;
	ld.local.u32 	%r461, [%rd1+16];
	ld.local.u32 	%r460, [%rd1+20];
	ld.local.u32 	%r459, [%rd1+24];
	ld.local.u32 	%r458, [%rd1+28];
	ld.local.u32 	%r457, [%rd1+32];
	ld.local.u32 	%r456, [%rd1+36];
	ld.local.u32 	%r455, [%rd1+40];
	ld.local.u32 	%r454, [%rd1+44];
$L__BB2_17:
	cvt.u64.u32 	%rd595, %r461;
	mul.wide.u32 	%rd596, %r12, %r25;
	add.s64 	%rd597, %rd596, %rd595;
	st.local.u32 	[%rd1+16], %rd597;
	shr.u64 	%rd598, %rd597, 32;
	cvt.u64.u32 	%rd599, %r460;
	mul.wide.u32 	%rd600, %r13, %r25;
	add.s64 	%rd601, %rd598, %rd599;
	add.s64 	%rd602, %rd601, %rd600;
	cvt.u32.u64 	%r470, %rd602;
	st.local.u32 	[%rd1+20], %r470;
	shr.u64 	%rd603, %rd602, 32;
	cvt.u64.u32 	%rd604, %r459;
	mul.wide.u32 	%rd605, %r14, %r25;
	add.s64 	%rd606, %rd603, %rd604;
	add.s64 	%rd607, %rd606, %rd605;
	cvt.u32.u64 	%r469, %rd607;
	st.local.u32 	[%rd1+24], %r469;
	shr.u64 	%rd608, %rd607, 32;
	cvt.u64.u32 	%rd609, %r458;
	mul.wide.u32 	%rd610, %r15, %r25;
	add.s64 	%rd611, %rd608, %rd609;
	add.s64 	%rd612, %rd611, %rd610;
	cvt.u32.u64 	%r468, %rd612;
	st.local.u32 	[%rd1+28], %r468;
	shr.u64 	%rd613, %rd612, 32;
	cvt.u64.u32 	%rd614, %r457;
	mul.wide.u32 	%rd615, %r16, %r25;
	add.s64 	%rd616, %rd613, %rd614;
	add.s64 	%rd617, %rd616, %rd615;
	cvt.u32.u64 	%r467, %rd617;
	st.local.u32 	[%rd1+32], %r467;
	shr.u64 	%rd618, %rd617, 32;
	cvt.u64.u32 	%rd619, %r456;
	mul.wide.u32 	%rd620, %r17, %r25;
	add.s64 	%rd621, %rd618, %rd619;
	add.s64 	%rd622, %rd621, %rd620;
	cvt.u32.u64 	%r466, %rd622;
	st.local.u32 	[%rd1+36], %r466;
	shr.u64 	%rd623, %rd622, 32;
	cvt.u64.u32 	%rd624, %r455;
	mul.wide.u32 	%rd625, %r18, %r25;
	add.s64 	%rd626, %rd623, %rd624;
	add.s64 	%rd627, %rd626, %rd625;
	cvt.u32.u64 	%r465, %rd627;
	st.local.u32 	[%rd1+40], %r465;
	shr.u64 	%rd628, %rd627, 32;
	cvt.u64.u32 	%rd629, %r454;
	mul.wide.u32 	%rd630, %r19, %r25;
	add.s64 	%rd631, %rd628, %rd629;
	add.s64 	%rd632, %rd631, %rd630;
	cvt.u32.u64 	%r464, %rd632;
	st.local.u32 	[%rd1+44], %r464;
	shr.u64 	%rd633, %rd632, 32;
	ld.local.u32 	%rd634, [%rd1+48];
	mul.wide.u32 	%rd635, %r20, %r25;
	add.s64 	%rd636, %rd633, %rd634;
	add.s64 	%rd1261, %rd636, %rd635;
	cvt.u32.u64 	%r463, %rd1261;
	st.local.u32 	[%rd1+48], %r463;
	setp.lt.u64 	%p19, %rd1261, 4294967296;
	@%p19 bra 	$L__BB2_21;
	mov.b32 	%r462, 13;
$L__BB2_19:
	shr.u64 	%rd637, %rd1261, 32;
	mul.wide.u32 	%rd638, %r462, 4;
	add.s64 	%rd639, %rd1, %rd638;
	ld.local.u32 	%rd640, [%rd639];
	add.s64 	%rd1261, %rd637, %rd640;
	st.local.u32 	[%rd639], %rd1261;
	add.s32 	%r150, %r462, 1;
	setp.gt.u64 	%p20, %rd1261, 4294967295;
	setp.lt.u32 	%p21, %r462, 24;
	and.pred  	%p22, %p20, %p21;
	mov.u32 	%r462, %r150;
	@%p22 bra 	$L__BB2_19;
	ld.local.u32 	%r470, [%rd1+20];
	ld.local.u32 	%r469, [%rd1+24];
	ld.local.u32 	%r468, [%rd1+28];
	ld.local.u32 	%r467, [%rd1+32];
	ld.local.u32 	%r466, [%rd1+36];
	ld.local.u32 	%r465, [%rd1+40];
	ld.local.u32 	%r464, [%rd1+44];
	ld.local.u32 	%r463, [%rd1+48];
$L__BB2_21:
	cvt.u64.u32 	%rd641, %r470;
	mul.wide.u32 	%rd642, %r12, %r26;
	add.s64 	%rd643, %rd642, %rd641;
	st.local.u32 	[%rd1+20], %rd643;
	shr.u64 	%rd644, %rd643, 32;
	cvt.u64.u32 	%rd645, %r469;
	mul.wide.u32 	%rd646, %r13, %r26;
	add.s64 	%rd647, %rd644, %rd645;
	add.s64 	%rd648, %rd647, %rd646;
	cvt.u32.u64 	%r479, %rd648;
	st.local.u32 	[%rd1+24], %r479;
	shr.u64 	%rd649, %rd648, 32;
	cvt.u64.u32 	%rd650, %r468;
	mul.wide.u32 	%rd651, %r14, %r26;
	add.s64 	%rd652, %rd649, %rd650;
	add.s64 	%rd653, %rd652, %rd651;
	cvt.u32.u64 	%r478, %rd653;
	st.local.u32 	[%rd1+28], %r478;
	shr.u64 	%rd654, %rd653, 32;
	cvt.u64.u32 	%rd655, %r467;
	mul.wide.u32 	%rd656, %r15, %r26;
	add.s64 	%rd657, %rd654, %rd655;
	add.s64 	%rd658, %rd657, %rd656;
	cvt.u32.u64 	%r477, %rd658;
	st.local.u32 	[%rd1+32], %r477;
	shr.u64 	%rd659, %rd658, 32;
	cvt.u64.u32 	%rd660, %r466;
	mul.wide.u32 	%rd661, %r16, %r26;
	add.s64 	%rd662, %rd659, %rd660;
	add.s64 	%rd663, %rd662, %rd661;
	cvt.u32.u64 	%r476, %rd663;
	st.local.u32 	[%rd1+36], %r476;
	shr.u64 	%rd664, %rd663, 32;
	cvt.u64.u32 	%rd665, %r465;
	mul.wide.u32 	%rd666, %r17, %r26;
	add.s64 	%rd667, %rd664, %rd665;
	add.s64 	%rd668, %rd667, %rd666;
	cvt.u32.u64 	%r475, %rd668;
	st.local.u32 	[%rd1+40], %r475;
	shr.u64 	%rd669, %rd668, 32;
	cvt.u64.u32 	%rd670, %r464;
	mul.wide.u32 	%rd671, %r18, %r26;
	add.s64 	%rd672, %rd669, %rd670;
	add.s64 	%rd673, %rd672, %rd671;
	cvt.u32.u64 	%r474, %rd673;
	st.local.u32 	[%rd1+44], %r474;
	shr.u64 	%rd674, %rd673, 32;
	cvt.u64.u32 	%rd675, %r463;
	mul.wide.u32 	%rd676, %r19, %r26;
	add.s64 	%rd677, %rd674, %rd675;
	add.s64 	%rd678, %rd677, %rd676;
	cvt.u32.u64 	%r473, %rd678;
	st.local.u32 	[%rd1+48], %r473;
	shr.u64 	%rd679, %rd678, 32;
	ld.local.u32 	%rd680, [%rd1+52];
	mul.wide.u32 	%rd681, %r20, %r26;
	add.s64 	%rd682, %rd679, %rd680;
	add.s64 	%rd1262, %rd682, %rd681;
	cvt.u32.u64 	%r472, %rd1262;
	st.local.u32 	[%rd1+52], %r472;
	setp.lt.u64 	%p23, %rd1262, 4294967296;
	@%p23 bra 	$L__BB2_25;
	mov.b32 	%r471, 14;
$L__BB2_23:
	shr.u64 	%rd683, %rd1262, 32;
	mul.wide.u32 	%rd684, %r471, 4;
	add.s64 	%rd685, %rd1, %rd684;
	ld.local.u32 	%rd686, [%rd685];
	add.s64 	%rd1262, %rd683, %rd686;
	st.local.u32 	[%rd685], %rd1262;
	add.s32 	%r176, %r471, 1;
	setp.gt.u64 	%p24, %rd1262, 4294967295;
	setp.lt.u32 	%p25, %r471, 24;
	and.pred  	%p26, %p24, %p25;
	mov.u32 	%r471, %r176;
	@%p26 bra 	$L__BB2_23;
	ld.local.u32 	%r479, [%rd1+24];
	ld.local.u32 	%r478, [%rd1+28];
	ld.local.u32 	%r477, [%rd1+32];
	ld.local.u32 	%r476, [%rd1+36];
	ld.local.u32 	%r475, [%rd1+40];
	ld.local.u32 	%r474, [%rd1+44];
	ld.local.u32 	%r473, [%rd1+48];
	ld.local.u32 	%r472, [%rd1+52];
$L__BB2_25:
	cvt.u64.u32 	%rd687, %r479;
	mul.wide.u32 	%rd688, %r12, %r27;
	add.s64 	%rd689, %rd688, %rd687;
	st.local.u32 	[%rd1+24], %rd689;
	shr.u64 	%rd690, %rd689, 32;
	cvt.u64.u32 	%rd691, %r478;
	mul.wide.u32 	%rd692, %r13, %r27;
	add.s64 	%rd693, %rd690, %rd691;
	add.s64 	%rd694, %rd693, %rd692;
	cvt.u32.u64 	%r488, %rd694;
	st.local.u32 	[%rd1+28], %r488;
	shr.u64 	%rd695, %rd694, 32;
	cvt.u64.u32 	%rd696, %r477;
	mul.wide.u32 	%rd697, %r14, %r27;
	add.s64 	%rd698, %rd695, %rd696;
	add.s64 	%rd699, %rd698, %rd697;
	cvt.u32.u64 	%r487, %rd699;
	st.local.u32 	[%rd1+32], %r487;
	shr.u64 	%rd700, %rd699, 32;
	cvt.u64.u32 	%rd701, %r476;
	mul.wide.u32 	%rd702, %r15, %r27;
	add.s64 	%rd703, %rd700, %rd701;
	add.s64 	%rd704, %rd703, %rd702;
	cvt.u32.u64 	%r486, %rd704;
	st.local.u32 	[%rd1+36], %r486;
	shr.u64 	%rd705, %rd704, 32;
	cvt.u64.u32 	%rd706, %r475;
	mul.wide.u32 	%rd707, %r16, %r27;
	add.s64 	%rd708, %rd705, %rd706;
	add.s64 	%rd709, %rd708, %rd707;
	cvt.u32.u64 	%r485, %rd709;
	st.local.u32 	[%rd1+40], %r485;
	shr.u64 	%rd710, %rd709, 32;
	cvt.u64.u32 	%rd711, %r474;
	mul.wide.u32 	%rd712, %r17, %r27;
	add.s64 	%rd713, %rd710, %rd711;
	add.s64 	%rd714, %rd713, %rd712;
	cvt.u32.u64 	%r484, %rd714;
	st.local.u32 	[%rd1+44], %r484;
	shr.u64 	%rd715, %rd714, 32;
	cvt.u64.u32 	%rd716, %r473;
	mul.wide.u32 	%rd717, %r18, %r27;
	add.s64 	%rd718, %rd715, %rd716;
	add.s64 	%rd719, %rd718, %rd717;
	cvt.u32.u64 	%r483, %rd719;
	st.local.u32 	[%rd1+48], %r483;
	shr.u64 	%rd720, %rd719, 32;
	cvt.u64.u32 	%rd721, %r472;
	mul.wide.u32 	%rd722, %r19, %r27;
	add.s64 	%rd723, %rd720, %rd721;
	add.s64 	%rd724, %rd723, %rd722;
	cvt.u32.u64 	%r482, %rd724;
	st.local.u32 	[%rd1+52], %r482;
	shr.u64 	%rd725, %rd724, 32;
	ld.local.u32 	%rd726, [%rd1+56];
	mul.wide.u32 	%rd727, %r20, %r27;
	add.s64 	%rd728, %rd725, %rd726;
	add.s64 	%rd1263, %rd728, %rd727;
	cvt.u32.u64 	%r481, %rd1263;
	st.local.u32 	[%rd1+56], %r481;
	setp.lt.u64 	%p27, %rd1263, 4294967296;
	@%p27 bra 	$L__BB2_29;
	mov.b32 	%r480, 15;
$L__BB2_27:
	shr.u64 	%rd729, %rd1263, 32;
	mul.wide.u32 	%rd730, %r480, 4;
	add.s64 	%rd731, %rd1, %rd730;
	ld.local.u32 	%rd732, [%rd731];
	add.s64 	%rd1263, %rd729, %rd732;
	st.local.u32 	[%rd731], %rd1263;
	add.s32 	%r202, %r480, 1;
	setp.gt.u64 	%p28, %rd1263, 4294967295;
	setp.lt.u32 	%p29, %r480, 24;
	and.pred  	%p30, %p28, %p29;
	mov.u32 	%r480, %r202;
	@%p30 bra 	$L__BB2_27;
	ld.local.u32 	%r488, [%rd1+28];
	ld.local.u32 	%r487, [%rd1+32];
	ld.local.u32 	%r486, [%rd1+36];
	ld.local.u32 	%r485, [%rd1+40];
	ld.local.u32 	%r484, [%rd1+44];
	ld.local.u32 	%r483, [%rd1+48];
	ld.local.u32 	%r482, [%rd1+52];
	ld.local.u32 	%r481, [%rd1+56];
$L__BB2_29:
	cvt.u64.u32 	%rd733, %r488;
	mul.wide.u32 	%rd734, %r12, %r28;
	add.s64 	%rd735, %rd734, %rd733;
	st.local.u32 	[%rd1+28], %rd735;
	shr.u64 	%rd736, %rd735, 32;
	cvt.u64.u32 	%rd737, %r487;
	mul.wide.u32 	%rd738, %r13, %r28;
	add.s64 	%rd739, %rd736, %rd737;
	add.s64 	%rd740, %rd739, %rd738;
	cvt.u32.u64 	%r497, %rd740;
	st.local.u32 	[%rd1+32], %r497;
	shr.u64 	%rd741, %rd740, 32;
	cvt.u64.u32 	%rd742, %r486;
	mul.wide.u32 	%rd743, %r14, %r28;
	add.s64 	%rd744, %rd741, %rd742;
	add.s64 	%rd745, %rd744, %rd743;
	cvt.u32.u64 	%r496, %rd745;
	st.local.u32 	[%rd1+36], %r496;
	shr.u64 	%rd746, %rd745, 32;
	cvt.u64.u32 	%rd747, %r485;
	mul.wide.u32 	%rd748, %r15, %r28;
	add.s64 	%rd749, %rd746, %rd747;
	add.s64 	%rd750, %rd749, %rd748;
	cvt.u32.u64 	%r495, %rd750;
	st.local.u32 	[%rd1+40], %r495;
	shr.u64 	%rd751, %rd750, 32;
	cvt.u64.u32 	%rd752, %r484;
	mul.wide.u32 	%rd753, %r16, %r28;
	add.s64 	%rd754, %rd751, %rd752;
	add.s64 	%rd755, %rd754, %rd753;
	cvt.u32.u64 	%r494, %rd755;
	st.local.u32 	[%rd1+44], %r494;
	shr.u64 	%rd756, %rd755, 32;
	cvt.u64.u32 	%rd757, %r483;
	mul.wide.u32 	%rd758, %r17, %r28;
	add.s64 	%rd759, %rd756, %rd757;
	add.s64 	%rd760, %rd759, %rd758;
	cvt.u32.u64 	%r493, %rd760;
	st.local.u32 	[%rd1+48], %r493;
	shr.u64 	%rd761, %rd760, 32;
	cvt.u64.u32 	%rd762, %r482;
	mul.wide.u32 	%rd763, %r18, %r28;
	add.s64 	%rd764, %rd761, %rd762;
	add.s64 	%rd765, %rd764, %rd763;
	cvt.u32.u64 	%r492, %rd765;
	st.local.u32 	[%rd1+52], %r492;
	shr.u64 	%rd766, %rd765, 32;
	cvt.u64.u32 	%rd767, %r481;
	mul.wide.u32 	%rd768, %r19, %r28;
	add.s64 	%rd769, %rd766, %rd767;
	add.s64 	%rd770, %rd769, %rd768;
	cvt.u32.u64 	%r491, %rd770;
	st.local.u32 	[%rd1+56], %r491;
	shr.u64 	%rd771, %rd770, 32;
	ld.local.u32 	%rd772, [%rd1+60];
	mul.wide.u32 	%rd773, %r20, %r28;
	add.s64 	%rd774, %rd771, %rd772;
	add.s64 	%rd1264, %rd774, %rd773;
	cvt.u32.u64 	%r490, %rd1264;
	st.local.u32 	[%rd1+60], %r490;
	setp.lt.u64 	%p31, %rd1264, 4294967296;
	@%p31 bra 	$L__BB2_33;
	mov.b32 	%r489, 16;
$L__BB2_31:
	shr.u64 	%rd775, %rd1264, 32;
	mul.wide.u32 	%rd776, %r489, 4;
	add.s64 	%rd777, %rd1, %rd776;
	ld.local.u32 	%rd778, [%rd777];
	add.s64 	%rd1264, %rd775, %rd778;
	st.local.u32 	[%rd777], %rd1264;
	add.s32 	%r228, %r489, 1;
	setp.gt.u64 	%p32, %rd1264, 4294967295;
	setp.lt.u32 	%p33, %r489, 24;
	and.pred  	%p34, %p32, %p33;
	mov.u32 	%r489, %r228;
	@%p34 bra 	$L__BB2_31;
	ld.local.u32 	%r497, [%rd1+32];
	ld.local.u32 	%r496, [%rd1+36];
	ld.local.u32 	%r495, [%rd1+40];
	ld.local.u32 	%r494, [%rd1+44];
	ld.local.u32 	%r493, [%rd1+48];
	ld.local.u32 	%r492, [%rd1+52];
	ld.local.u32 	%r491, [%rd1+56];
	ld.local.u32 	%r490, [%rd1+60];
$L__BB2_33:
	cvt.u64.u32 	%rd779, %r497;
	mul.wide.u32 	%rd780, %r12, %r29;
	add.s64 	%rd28, %rd780, %rd779;
	shr.u64 	%rd781, %rd28, 32;
	cvt.u64.u32 	%rd782, %r496;
	mul.wide.u32 	%rd783, %r13, %r29;
	add.s64 	%rd784, %rd781, %rd782;
	add.s64 	%rd29, %rd784, %rd783;
	shr.u64 	%rd785, %rd29, 32;
	cvt.u64.u32 	%rd786, %r495;
	mul.wide.u32 	%rd787, %r14, %r29;
	add.s64 	%rd788, %rd785, %rd786;
	add.s64 	%rd30, %rd788, %rd787;
	shr.u64 	%rd789, %rd30, 32;
	cvt.u64.u32 	%rd790, %r494;
	mul.wide.u32 	%rd791, %r15, %r29;
	add.s64 	%rd792, %rd789, %rd790;
	add.s64 	%rd31, %rd792, %rd791;
	shr.u64 	%rd793, %rd31, 32;
	cvt.u64.u32 	%rd794, %r493;
	mul.wide.u32 	%rd795, %r16, %r29;
	add.s64 	%rd796, %rd793, %rd794;
	add.s64 	%rd32, %rd796, %rd795;
	shr.u64 	%rd797, %rd32, 32;
	cvt.u64.u32 	%rd798, %r492;
	mul.wide.u32 	%rd799, %r17, %r29;
	add.s64 	%rd800, %rd797, %rd798;
	add.s64 	%rd33, %rd800, %rd799;
	shr.u64 	%rd801, %rd33, 32;
	cvt.u64.u32 	%rd802, %r491;
	mul.wide.u32 	%rd803, %r18, %r29;
	add.s64 	%rd804, %rd801, %rd802;
	add.s64 	%rd34, %rd804, %rd803;
	shr.u64 	%rd805, %rd34, 32;
	cvt.u64.u32 	%rd806, %r490;
	mul.wide.u32 	%rd807, %r19, %r29;
	add.s64 	%rd808, %rd805, %rd806;
	add.s64 	%rd35, %rd808, %rd807;
	shr.u64 	%rd809, %rd35, 32;
	ld.local.u32 	%rd810, [%rd1+64];
	mul.wide.u32 	%rd811, %r20, %r29;
	add.s64 	%rd812, %rd809, %rd810;
	add.s64 	%rd36, %rd812, %rd811;
	setp.gt.u64 	%p35, %rd36, 4294967295;
	ld.local.u32 	%r499, [%rd1+68];
	@%p35 bra 	$L__BB2_35;
	ld.local.u32 	%r498, [%rd1+72];
	bra.uni 	$L__BB2_43;
$L__BB2_35:
	shr.u64 	%rd813, %rd36, 32;
	cvt.u64.u32 	%rd814, %r499;
	add.s64 	%rd37, %rd813, %rd814;
	cvt.u32.u64 	%r499, %rd37;
	setp.lt.u64 	%p36, %rd37, 4294967296;
	ld.local.u32 	%r498, [%rd1+72];
	@%p36 bra 	$L__BB2_43;
	shr.u64 	%rd815, %rd37, 32;
	cvt.u64.u32 	%rd816, %r498;
	add.s64 	%rd38, %rd815, %rd816;
	cvt.u32.u64 	%r498, %rd38;
	setp.lt.u64 	%p37, %rd38, 4294967296;
	@%p37 bra 	$L__BB2_43;
	shr.u64 	%rd817, %rd38, 32;
	ld.local.u32 	%rd818, [%rd1+76];
	add.s64 	%rd39, %rd817, %rd818;
	st.local.u32 	[%rd1+76], %rd39;
	setp.lt.u64 	%p38, %rd39, 4294967296;
	@%p38 bra 	$L__BB2_43;
	shr.u64 	%rd819, %rd39, 32;
	ld.local.u32 	%rd820, [%rd1+80];
	add.s64 	%rd40, %rd819, %rd820;
	st.local.u32 	[%rd1+80], %rd40;
	setp.lt.u64 	%p39, %rd40, 4294967296;
	@%p39 bra 	$L__BB2_43;
	shr.u64 	%rd821, %rd40, 32;
	ld.local.u32 	%rd822, [%rd1+84];
	add.s64 	%rd41, %rd821, %rd822;
	st.local.u32 	[%rd1+84], %rd41;
	setp.lt.u64 	%p40, %rd41, 4294967296;
	@%p40 bra 	$L__BB2_43;
	shr.u64 	%rd823, %rd41, 32;
	ld.local.u32 	%rd824, [%rd1+88];
	add.s64 	%rd42, %rd823, %rd824;
	st.local.u32 	[%rd1+88], %rd42;
	setp.lt.u64 	%p41, %rd42, 4294967296;
	@%p41 bra 	$L__BB2_43;
	shr.u64 	%rd825, %rd42, 32;
	ld.local.u32 	%rd826, [%rd1+92];
	add.s64 	%rd43, %rd825, %rd826;
	st.local.u32 	[%rd1+92], %rd43;
	setp.lt.u64 	%p42, %rd43, 4294967296;
	@%p42 bra 	$L__BB2_43;
	ld.local.u32 	%r339, [%rd1+96];
	{ .reg .b32 tmp; mov.b64 {tmp, %r340}, %rd43; }
	add.s32 	%r341, %r339, %r340;
	st.local.u32 	[%rd1+96], %r341;
$L__BB2_43:
	and.b64  	%rd827, %rd29, 4294967295;
	mul.wide.u32 	%rd828, %r12, %r30;
	add.s64 	%rd44, %rd828, %rd827;
	shr.u64 	%rd829, %rd44, 32;
	and.b64  	%rd830, %rd30, 4294967295;
	mul.wide.u32 	%rd831, %r13, %r30;
	add.s64 	%rd832, %rd829, %rd830;
	add.s64 	%rd45, %rd832, %rd831;
	shr.u64 	%rd833, %rd45, 32;
	and.b64  	%rd834, %rd31, 4294967295;
	mul.wide.u32 	%rd835, %r14, %r30;
	add.s64 	%rd836, %rd833, %rd834;
	add.s64 	%rd46, %rd836, %rd835;
	shr.u64 	%rd837, %rd46, 32;
	and.b64  	%rd838, %rd32, 4294967295;
	mul.wide.u32 	%rd839, %r15, %r30;
	add.s64 	%rd840, %rd837, %rd838;
	add.s64 	%rd47, %rd840, %rd839;
	shr.u64 	%rd841, %rd47, 32;
	and.b64  	%rd842, %rd33, 4294967295;
	mul.wide.u32 	%rd843, %r16, %r30;
	add.s64 	%rd844, %rd841, %rd842;
	add.s64 	%rd48, %rd844, %rd843;
	shr.u64 	%rd845, %rd48, 32;
	and.b64  	%rd846, %rd34, 4294967295;
	mul.wide.u32 	%rd847, %r17, %r30;
	add.s64 	%rd848, %rd845, %rd846;
	add.s64 	%rd49, %rd848, %rd847;
	shr.u64 	%rd849, %rd49, 32;
	and.b64  	%rd850, %rd35, 4294967295;
	mul.wide.u32 	%rd851, %r18, %r30;
	add.s64 	%rd852, %rd849, %rd850;
	add.s64 	%rd50, %rd852, %rd851;
	shr.u64 	%rd853, %rd50, 32;
	and.b64  	%rd854, %rd36, 4294967295;
	mul.wide.u32 	%rd855, %r19, %r30;
	add.s64 	%rd856, %rd853, %rd854;
	add.s64 	%rd51, %rd856, %rd855;
	shr.u64 	%rd857, %rd51, 32;
	cvt.u64.u32 	%rd858, %r499;
	mul.wide.u32 	%rd859, %r20, %r30;
	add.s64 	%rd860, %rd857, %rd858;
	add.s64 	%rd52, %rd860, %rd859;
	setp.gt.u64 	%p43, %rd52, 4294967295;
	@%p43 bra 	$L__BB2_45;
	ld.local.u32 	%r500, [%rd1+76];
	bra.uni 	$L__BB2_52;
$L__BB2_45:
	shr.u64 	%rd861, %rd52, 32;
	cvt.u64.u32 	%rd862, %r498;
	add.s64 	%rd53, %rd861, %rd862;
	cvt.u32.u64 	%r498, %rd53;
	setp.lt.u64 	%p44, %rd53, 4294967296;
	ld.local.u32 	%r500, [%rd1+76];
	@%p44 bra 	$L__BB2_52;
	shr.u64 	%rd863, %rd53, 32;
	cvt.u64.u32 	%rd864, %r500;
	add.s64 	%rd54, %rd863, %rd864;
	cvt.u32.u64 	%r500, %rd54;
	setp.lt.u64 	%p45, %rd54, 4294967296;
	@%p45 bra 	$L__BB2_52;
	shr.u64 	%rd865, %rd54, 32;
	ld.local.u32 	%rd866, [%rd1+80];
	add.s64 	%rd55, %rd865, %rd866;
	st.local.u32 	[%rd1+80], %rd55;
	setp.lt.u64 	%p46, %rd55, 4294967296;
	@%p46 bra 	$L__BB2_52;
	shr.u64 	%rd867, %rd55, 32;
	ld.local.u32 	%rd868, [%rd1+84];
	add.s64 	%rd56, %rd867, %rd868;
	st.local.u32 	[%rd1+84], %rd56;
	setp.lt.u64 	%p47, %rd56, 4294967296;
	@%p47 bra 	$L__BB2_52;
	shr.u64 	%rd869, %rd56, 32;
	ld.local.u32 	%rd870, [%rd1+88];
	add.s64 	%rd57, %rd869, %rd870;
	st.local.u32 	[%rd1+88], %rd57;
	setp.lt.u64 	%p48, %rd57, 4294967296;
	@%p48 bra 	$L__BB2_52;
	shr.u64 	%rd871, %rd57, 32;
	ld.local.u32 	%rd872, [%rd1+92];
	add.s64 	%rd58, %rd871, %rd872;
	st.local.u32 	[%rd1+92], %rd58;
	setp.lt.u64 	%p49, %rd58, 4294967296;
	@%p49 bra 	$L__BB2_52;
	ld.local.u32 	%r342, [%rd1+96];
	{ .reg .b32 tmp; mov.b64 {tmp, %r343}, %rd58; }
	add.s32 	%r344, %r342, %r343;
	st.local.u32 	[%rd1+96], %r344;
$L__BB2_52:
	and.b64  	%rd873, %rd45, 4294967295;
	mul.wide.u32 	%rd874, %r12, %r31;
	add.s64 	%rd59, %rd874, %rd873;
	shr.u64 	%rd875, %rd59, 32;
	and.b64  	%rd876, %rd46, 4294967295;
	mul.wide.u32 	%rd877, %r13, %r31;
	add.s64 	%rd878, %rd875, %rd876;
	add.s64 	%rd60, %rd878, %rd877;
	shr.u64 	%rd879, %rd60, 32;
	and.b64  	%rd880, %rd47, 4294967295;
	mul.wide.u32 	%rd881, %r14, %r31;
	add.s64 	%rd882, %rd879, %rd880;
	add.s64 	%rd61, %rd882, %rd881;
	shr.u64 	%rd883, %rd61, 32;
	and.b64  	%rd884, %rd48, 4294967295;
	mul.wide.u32 	%rd885, %r15, %r31;
	add.s64 	%rd886, %rd883, %rd884;
	add.s64 	%rd62, %rd886, %rd885;
	shr.u64 	%rd887, %rd62, 32;
	and.b64  	%rd888, %rd49, 4294967295;
	mul.wide.u32 	%rd889, %r16, %r31;
	add.s64 	%rd890, %rd887, %rd888;
	add.s64 	%rd63, %rd890, %rd889;
	shr.u64 	%rd891, %rd63, 32;
	and.b64  	%rd892, %rd50, 4294967295;
	mul.wide.u32 	%rd893, %r17, %r31;
	add.s64 	%rd894, %rd891, %rd892;
	add.s64 	%rd64, %rd894, %rd893;
	shr.u64 	%rd895, %rd64, 32;
	and.b64  	%rd896, %rd51, 4294967295;
	mul.wide.u32 	%rd897, %r18, %r31;
	add.s64 	%rd898, %rd895, %rd896;
	add.s64 	%rd65, %rd898, %rd897;
	shr.u64 	%rd899, %rd65, 32;
	and.b64  	%rd900, %rd52, 4294967295;
	mul.wide.u32 	%rd901, %r19, %r31;
	add.s64 	%rd902, %rd899, %rd900;
	add.s64 	%rd66, %rd902, %rd901;
	shr.u64 	%rd903, %rd66, 32;
	cvt.u64.u32 	%rd904, %r498;
	mul.wide.u32 	%rd905, %r20, %r31;
	add.s64 	%rd906, %rd903, %rd904;
	add.s64 	%rd67, %rd906, %rd905;
	setp.gt.u64 	%p50, %rd67, 4294967295;
	@%p50 bra 	$L__BB2_54;
	ld.local.u32 	%r502, [%rd1+80];
	bra.uni 	$L__BB2_60;
$L__BB2_54:
	shr.u64 	%rd907, %rd67, 32;
	cvt.u64.u32 	%rd908, %r500;
	add.s64 	%rd68, %rd907, %rd908;
	cvt.u32.u64 	%r500, %rd68;
	setp.lt.u64 	%p51, %rd68, 4294967296;
	ld.local.u32 	%r502, [%rd1+80];
	@%p51 bra 	$L__BB2_60;
	shr.u64 	%rd909, %rd68, 32;
	cvt.u64.u32 	%rd910, %r502;
	add.s64 	%rd69, %rd909, %rd910;
	cvt.u32.u64 	%r502, %rd69;
	setp.lt.u64 	%p52, %rd69, 4294967296;
	@%p52 bra 	$L__BB2_60;
	shr.u64 	%rd911, %rd69, 32;
	ld.local.u32 	%rd912, [%rd1+84];
	add.s64 	%rd70, %rd911, %rd912;
	st.local.u32 	[%rd1+84], %rd70;
	setp.lt.u64 	%p53, %rd70, 4294967296;
	@%p53 bra 	$L__BB2_60;
	shr.u64 	%rd913, %rd70, 32;
	ld.local.u32 	%rd914, [%rd1+88];
	add.s64 	%rd71, %rd913, %rd914;
	st.local.u32 	[%rd1+88], %rd71;
	setp.lt.u64 	%p54, %rd71, 4294967296;
	@%p54 bra 	$L__BB2_60;
	shr.u64 	%rd915, %rd71, 32;
	ld.local.u32 	%rd916, [%rd1+92];
	add.s64 	%rd72, %rd915, %rd916;
	st.local.u32 	[%rd1+92], %rd72;
	setp.lt.u64 	%p55, %rd72, 4294967296;
	@%p55 bra 	$L__BB2_60;
	ld.local.u32 	%r345, [%rd1+96];
	{ .reg .b32 tmp; mov.b64 {tmp, %r346}, %rd72; }
	add.s32 	%r347, %r345, %r346;
	st.local.u32 	[%rd1+96], %r347;
$L__BB2_60:
	and.b64  	%rd917, %rd60, 4294967295;
	mul.wide.u32 	%rd918, %r12, %r32;
	add.s64 	%rd73, %rd918, %rd917;
	shr.u64 	%rd919, %rd73, 32;
	and.b64  	%rd920, %rd61, 4294967295;
	mul.wide.u32 	%rd921, %r13, %r32;
	add.s64 	%rd922, %rd919, %rd920;
	add.s64 	%rd74, %rd922, %rd921;
	shr.u64 	%rd923, %rd74, 32;
	and.b64  	%rd924, %rd62, 4294967295;
	mul.wide.u32 	%rd925, %r14, %r32;
	add.s64 	%rd926, %rd923, %rd924;
	add.s64 	%rd75, %rd926, %rd925;
	shr.u64 	%rd927, %rd75, 32;
	and.b64  	%rd928, %rd63, 4294967295;
	mul.wide.u32 	%rd929, %r15, %r32;
	add.s64 	%rd930, %rd927, %rd928;
	add.s64 	%rd76, %rd930, %rd929;
	shr.u64 	%rd931, %rd76, 32;
	and.b64  	%rd932, %rd64, 4294967295;
	mul.wide.u32 	%rd933, %r16, %r32;
	add.s64 	%rd934, %rd931, %rd932;
	add.s64 	%rd77, %rd934, %rd933;
	shr.u64 	%rd935, %rd77, 32;
	and.b64  	%rd936, %rd65, 4294967295;
	mul.wide.u32 	%rd937, %r17, %r32;
	add.s64 	%rd938, %rd935, %rd936;
	add.s64 	%rd78, %rd938, %rd937;
	shr.u64 	%rd939, %rd78, 32;
	and.b64  	%rd940, %rd66, 4294967295;
	mul.wide.u32 	%rd941, %r18, %r32;
	add.s64 	%rd942, %rd939, %rd940;
	add.s64 	%rd79, %rd942, %rd941;
	shr.u64 	%rd943, %rd79, 32;
	and.b64  	%rd944, %rd67, 4294967295;
	mul.wide.u32 	%rd945, %r19, %r32;
	add.s64 	%rd946, %rd943, %rd944;
	add.s64 	%rd80, %rd946, %rd945;
	shr.u64 	%rd947, %rd80, 32;
	cvt.u64.u32 	%rd948, %r500;
	mul.wide.u32 	%rd949, %r20, %r32;
	add.s64 	%rd950, %rd947, %rd948;
	add.s64 	%rd81, %rd950, %rd949;
	setp.gt.u64 	%p56, %rd81, 4294967295;
	@%p56 bra 	$L__BB2_62;
	ld.local.u32 	%r504, [%rd1+84];
	bra.uni 	$L__BB2_67;
$L__BB2_62:
	shr.u64 	%rd951, %rd81, 32;
	cvt.u64.u32 	%rd952, %r502;
	add.s64 	%rd82, %rd951, %rd952;
	cvt.u32.u64 	%r502, %rd82;
	setp.lt.u64 	%p57, %rd82, 4294967296;
	ld.local.u32 	%r504, [%rd1+84];
	@%p57 bra 	$L__BB2_67;
	shr.u64 	%rd953, %rd82, 32;
	cvt.u64.u32 	%rd954, %r504;
	add.s64 	%rd83, %rd953, %rd954;
	cvt.u32.u64 	%r504, %rd83;
	setp.lt.u64 	%p58, %rd83, 4294967296;
	@%p58 bra 	$L__BB2_67;
	shr.u64 	%rd955, %rd83, 32;
	ld.local.u32 	%rd956, [%rd1+88];
	add.s64 	%rd84, %rd955, %rd956;
	st.local.u32 	[%rd1+88], %rd84;
	setp.lt.u64 	%p59, %rd84, 4294967296;
	@%p59 bra 	$L__BB2_67;
	shr.u64 	%rd957, %rd84, 32;
	ld.local.u32 	%rd958, [%rd1+92];
	add.s64 	%rd85, %rd957, %rd958;
	st.local.u32 	[%rd1+92], %rd85;
	setp.lt.u64 	%p60, %rd85, 4294967296;
	@%p60 bra 	$L__BB2_67;
	ld.local.u32 	%r348, [%rd1+96];
	{ .reg .b32 tmp; mov.b64 {tmp, %r349}, %rd85; }
	add.s32 	%r350, %r348, %r349;
	st.local.u32 	[%rd1+96], %r350;
$L__BB2_67:
	and.b64  	%rd959, %rd74, 4294967295;
	mul.wide.u32 	%rd960, %r12, %r33;
	add.s64 	%rd86, %rd960, %rd959;
	shr.u64 	%rd961, %rd86, 32;
	and.b64  	%rd962, %rd75, 4294967295;
	mul.wide.u32 	%rd963, %r13, %r33;
	add.s64 	%rd964, %rd961, %rd962;
	add.s64 	%rd87, %rd964, %rd963;
	shr.u64 	%rd965, %rd87, 32;
	and.b64  	%rd966, %rd76, 4294967295;
	mul.wide.u32 	%rd967, %r14, %r33;
	add.s64 	%rd968, %rd965, %rd966;
	add.s64 	%rd88, %rd968, %rd967;
	shr.u64 	%rd969, %rd88, 32;
	and.b64  	%rd970, %rd77, 4294967295;
	mul.wide.u32 	%rd971, %r15, %r33;
	add.s64 	%rd972, %rd969, %rd970;
	add.s64 	%rd89, %rd972, %rd971;
	shr.u64 	%rd973, %rd89, 32;
	and.b64  	%rd974, %rd78, 4294967295;
	mul.wide.u32 	%rd975, %r16, %r33;
	add.s64 	%rd976, %rd973, %rd974;
	add.s64 	%rd90, %rd976, %rd975;
	shr.u64 	%rd977, %rd90, 32;
	and.b64  	%rd978, %rd79, 4294967295;
	mul.wide.u32 	%rd979, %r17, %r33;
	add.s64 	%rd980, %rd977, %rd978;
	add.s64 	%rd91, %rd980, %rd979;
	shr.u64 	%rd981, %rd91, 32;
	and.b64  	%rd982, %rd80, 4294967295;
	mul.wide.u32 	%rd983, %r18, %r33;
	add.s64 	%rd984, %rd981, %rd982;
	add.s64 	%rd92, %rd984, %rd983;
	shr.u64 	%rd985, %rd92, 32;
	and.b64  	%rd986, %rd81, 4294967295;
	mul.wide.u32 	%rd987, %r19, %r33;
	add.s64 	%rd988, %rd985, %rd986;
	add.s64 	%rd93, %rd988, %rd987;
	shr.u64 	%rd989, %rd93, 32;
	cvt.u64.u32 	%rd990, %r502;
	mul.wide.u32 	%rd991, %r20, %r33;
	add.s64 	%rd992, %rd989, %rd990;
	add.s64 	%rd94, %rd992, %rd991;
	setp.gt.u64 	%p61, %rd94, 4294967295;
	@%p61 bra 	$L__BB2_69;
	ld.local.u32 	%r506, [%rd1+88];
	bra.uni 	$L__BB2_73;
$L__BB2_69:
	shr.u64 	%rd993, %rd94, 32;
	cvt.u64.u32 	%rd994, %r504;
	add.s64 	%rd95, %rd993, %rd994;
	cvt.u32.u64 	%r504, %rd95;
	setp.lt.u64 	%p62, %rd95, 4294967296;
	ld.local.u32 	%r506, [%rd1+88];
	@%p62 bra 	$L__BB2_73;
	shr.u64 	%rd995, %rd95, 32;
	cvt.u64.u32 	%rd996, %r506;
	add.s64 	%rd96, %rd995, %rd996;
	cvt.u32.u64 	%r506, %rd96;
	setp.lt.u64 	%p63, %rd96, 4294967296;
	@%p63 bra 	$L__BB2_73;
	shr.u64 	%rd997, %rd96, 32;
	ld.local.u32 	%rd998, [%rd1+92];
	add.s64 	%rd97, %rd997, %rd998;
	st.local.u32 	[%rd1+92], %rd97;
	setp.lt.u64 	%p64, %rd97, 4294967296;
	@%p64 bra 	$L__BB2_73;
	ld.local.u32 	%r351, [%rd1+96];
	{ .reg .b32 tmp; mov.b64 {tmp, %r352}, %rd97; }
	add.s32 	%r353, %r351, %r352;
	st.local.u32 	[%rd1+96], %r353;
$L__BB2_73:
	and.b64  	%rd999, %rd87, 4294967295;
	mul.wide.u32 	%rd1000, %r12, %r34;
	add.s64 	%rd98, %rd1000, %rd999;
	shr.u64 	%rd1001, %rd98, 32;
	and.b64  	%rd1002, %rd88, 4294967295;
	mul.wide.u32 	%rd1003, %r13, %r34;
	add.s64 	%rd1004, %rd1001, %rd1002;
	add.s64 	%rd99, %rd1004, %rd1003;
	shr.u64 	%rd1005, %rd99, 32;
	and.b64  	%rd1006, %rd89, 4294967295;
	mul.wide.u32 	%rd1007, %r14, %r34;
	add.s64 	%rd1008, %rd1005, %rd1006;
	add.s64 	%rd100, %rd1008, %rd1007;
	shr.u64 	%rd1009, %rd100, 32;
	and.b64  	%rd1010, %rd90, 4294967295;
	mul.wide.u32 	%rd1011, %r15, %r34;
	add.s64 	%rd1012, %rd1009, %rd1010;
	add.s64 	%rd101, %rd1012, %rd1011;
	shr.u64 	%rd1013, %rd101, 32;
	and.b64  	%rd1014, %rd91, 4294967295;
	mul.wide.u32 	%rd1015, %r16, %r34;
	add.s64 	%rd1016, %rd1013, %rd1014;
	add.s64 	%rd102, %rd1016, %rd1015;
	shr.u64 	%rd1017, %rd102, 32;
	and.b64  	%rd1018, %rd92, 4294967295;
	mul.wide.u32 	%rd1019, %r17, %r34;
	add.s64 	%rd1020, %rd1017, %rd1018;
	add.s64 	%rd103, %rd1020, %rd1019;
	shr.u64 	%rd1021, %rd103, 32;
	and.b64  	%rd1022, %rd93, 4294967295;
	mul.wide.u32 	%rd1023, %r18, %r34;
	add.s64 	%rd1024, %rd1021, %rd1022;
	add.s64 	%rd104, %rd1024, %rd1023;
	shr.u64 	%rd1025, %rd104, 32;
	and.b64  	%rd1026, %rd94, 4294967295;
	mul.wide.u32 	%rd1027, %r19, %r34;
	add.s64 	%rd1028, %rd1025, %rd1026;
	add.s64 	%rd105, %rd1028, %rd1027;
	shr.u64 	%rd1029, %rd105, 32;
	cvt.u64.u32 	%rd1030, %r504;
	mul.wide.u32 	%rd1031, %r20, %r34;
	add.s64 	%rd1032, %rd1029, %rd1030;
	add.s64 	%rd106, %rd1032, %rd1031;
	setp.gt.u64 	%p65, %rd106, 4294967295;
	@%p65 bra 	$L__BB2_75;
	ld.local.u32 	%r508, [%rd1+92];
	bra.uni 	$L__BB2_78;
$L__BB2_75:
	shr.u64 	%rd1033, %rd106, 32;
	cvt.u64.u32 	%rd1034, %r506;
	add.s64 	%rd107, %rd1033, %rd1034;
	cvt.u32.u64 	%r506, %rd107;
	setp.lt.u64 	%p66, %rd107, 4294967296;
	ld.local.u32 	%r508, [%rd1+92];
	@%p66 bra 	$L__BB2_78;
	shr.u64 	%rd1035, %rd107, 32;
	cvt.u64.u32 	%rd1036, %r508;
	add.s64 	%rd108, %rd1035, %rd1036;
	cvt.u32.u64 	%r508, %rd108;
	setp.lt.u64 	%p67, %rd108, 4294967296;
	@%p67 bra 	$L__BB2_78;
	ld.local.u32 	%r354, [%rd1+96];
	{ .reg .b32 tmp; mov.b64 {tmp, %r355}, %rd108; }
	add.s32 	%r356, %r354, %r355;
	st.local.u32 	[%rd1+96], %r356;
$L__BB2_78:
	and.b64  	%rd1037, %rd99, 4294967295;
	mul.wide.u32 	%rd1038, %r12, %r35;
	add.s64 	%rd109, %rd1038, %rd1037;
	shr.u64 	%rd1039, %rd109, 32;
	and.b64  	%rd1040, %rd100, 4294967295;
	mul.wide.u32 	%rd1041, %r13, %r35;
	add.s64 	%rd1042, %rd1039, %rd1040;
	add.s64 	%rd110, %rd1042, %rd1041;
	shr.u64 	%rd1043, %rd110, 32;
	and.b64  	%rd1044, %rd101, 4294967295;
	mul.wide.u32 	%rd1045, %r14, %r35;
	add.s64 	%rd1046, %rd1043, %rd1044;
	add.s64 	%rd1047, %rd1046, %rd1045;
	shr.u64 	%rd1048, %rd1047, 32;
	and.b64  	%rd1049, %rd102, 4294967295;
	mul.wide.u32 	%rd1050, %r15, %r35;
	add.s64 	%rd1051, %rd1048, %rd1049;
	add.s64 	%rd1052, %rd1051, %rd1050;
	shr.u64 	%rd1053, %rd1052, 32;
	and.b64  	%rd1054, %rd103, 4294967295;
	mul.wide.u32 	%rd1055, %r16, %r35;
	add.s64 	%rd1056, %rd1053, %rd1054;
	add.s64 	%rd1057, %rd1056, %rd1055;
	shr.u64 	%rd1058, %rd1057, 32;
	and.b64  	%rd1059, %rd104, 4294967295;
	mul.wide.u32 	%rd1060, %r17, %r35;
	add.s64 	%rd1061, %rd1058, %rd1059;
	add.s64 	%rd1062, %rd1061, %rd1060;
	shr.u64 	%rd1063, %rd1062, 32;
	and.b64  	%rd1064, %rd105, 4294967295;
	mul.wide.u32 	%rd1065, %r18, %r35;
	add.s64 	%rd1066, %rd1063, %rd1064;
	add.s64 	%rd1067, %rd1066, %rd1065;
	shr.u64 	%rd1068, %rd1067, 32;
	and.b64  	%rd1069, %rd106, 4294967295;
	mul.wide.u32 	%rd1070, %r19, %r35;
	add.s64 	%rd1071, %rd1068, %rd1069;
	add.s64 	%rd1072, %rd1071, %rd1070;
	shr.u64 	%rd1073, %rd1072, 32;
	cvt.u64.u32 	%rd1074, %r506;
	mul.wide.u32 	%rd1075, %r20, %r35;
	add.s64 	%rd1076, %rd1073, %rd1074;
	add.s64 	%rd111, %rd1076, %rd1075;
	setp.lt.u64 	%p68, %rd111, 4294967296;
	@%p68 bra 	$L__BB2_81;
	shr.u64 	%rd1077, %rd111, 32;
	cvt.u64.u32 	%rd1078, %r508;
	add.s64 	%rd112, %rd1077, %rd1078;
	setp.lt.u64 	%p69, %rd112, 4294967296;
	@%p69 bra 	$L__BB2_81;
	ld.local.u32 	%r357, [%rd1+96];
	{ .reg .b32 tmp; mov.b64 {tmp, %r358}, %rd112; }
	add.s32 	%r359, %r357, %r358;
	st.local.u32 	[%rd1+96], %r359;
$L__BB2_81:
	cvt.u64.u32 	%rd113, %r11;
	cvt.u64.u32 	%rd1079, %r12;
	cvt.u64.u32 	%rd1080, %r36;
	and.b64  	%rd1081, %rd28, 4294967295;
	cvt.u64.u32 	%rd114, %r4;
	mul.lo.s64 	%rd1082, %rd1081, %rd114;
	cvt.u64.u32 	%rd1083, %r21;
	sub.s64 	%rd115, %rd1083, %rd1082;
	shr.u64 	%rd1084, %rd115, 32;
	and.b64  	%rd1085, %rd1084, 1;
	cvt.u32.u64 	%r517, %rd115;
	cvt.u64.u32 	%rd116, %r5;
	mad.lo.s64 	%rd1086, %rd1081, %rd116, %rd1085;
	cvt.u64.u32 	%rd1087, %r22;
	sub.s64 	%rd1088, %rd1087, %rd1086;
	shr.u64 	%rd1089, %rd1088, 32;
	and.b64  	%rd1090, %rd1089, 1;
	cvt.u64.u32 	%rd117, %r6;
	mad.lo.s64 	%rd1091, %rd1081, %rd117, %rd1090;
	cvt.u64.u32 	%rd1092, %r23;
	sub.s64 	%rd1093, %rd1092, %rd1091;
	shr.u64 	%rd1094, %rd1093, 32;
	and.b64  	%rd1095, %rd1094, 1;
	cvt.u64.u32 	%rd118, %r7;
	mad.lo.s64 	%rd1096, %rd1081, %rd118, %rd1095;
	cvt.u64.u32 	%rd1097, %r24;
	sub.s64 	%rd1098, %rd1097, %rd1096;
	shr.u64 	%rd1099, %rd1098, 32;
	and.b64  	%rd1100, %rd1099, 1;
	cvt.u64.u32 	%rd119, %r8;
	mad.lo.s64 	%rd1101, %rd1081, %rd119, %rd1100;
	cvt.u64.u32 	%rd1102, %r25;
	sub.s64 	%rd1103, %rd1102, %rd1101;
	shr.u64 	%rd1104, %rd1103, 32;
	and.b64  	%rd1105, %rd1104, 1;
	cvt.u64.u32 	%rd120, %r9;
	mad.lo.s64 	%rd1106, %rd1081, %rd120, %rd1105;
	cvt.u64.u32 	%rd1107, %r26;
	sub.s64 	%rd1108, %rd1107, %rd1106;
	shr.u64 	%rd1109, %rd1108, 32;
	and.b64  	%rd1110, %rd1109, 1;
	cvt.u64.u32 	%rd121, %r10;
	mad.lo.s64 	%rd1111, %rd1081, %rd121, %rd1110;
	cvt.u64.u32 	%rd1112, %r27;
	sub.s64 	%rd1113, %rd1112, %rd1111;
	shr.u64 	%rd1114, %rd1113, 32;
	and.b64  	%rd1115, %rd44, 4294967295;
	and.b64  	%rd1116, %rd1088, 4294967295;
	mul.lo.s64 	%rd1117, %rd1115, %rd114;
	sub.s64 	%rd122, %rd1116, %rd1117;
	shr.u64 	%rd1118, %rd122, 32;
	and.b64  	%rd1119, %rd1118, 1;
	cvt.u32.u64 	%r516, %rd122;
	and.b64  	%rd1120, %rd1093, 4294967295;
	mad.lo.s64 	%rd1121, %rd1115, %rd116, %rd1119;
	sub.s64 	%rd1122, %rd1120, %rd1121;
	shr.u64 	%rd1123, %rd1122, 32;
	and.b64  	%rd1124, %rd1123, 1;
	and.b64  	%rd1125, %rd1098, 4294967295;
	mad.lo.s64 	%rd1126, %rd1115, %rd117, %rd1124;
	sub.s64 	%rd1127, %rd1125, %rd1126;
	shr.u64 	%rd1128, %rd1127, 32;
	and.b64  	%rd1129, %rd1128, 1;
	and.b64  	%rd1130, %rd1103, 4294967295;
	mad.lo.s64 	%rd1131, %rd1115, %rd118, %rd1129;
	sub.s64 	%rd1132, %rd1130, %rd1131;
	shr.u64 	%rd1133, %rd1132, 32;
	and.b64  	%rd1134, %rd1133, 1;
	and.b64  	%rd1135, %rd1108, 4294967295;
	mad.lo.s64 	%rd1136, %rd1115, %rd119, %rd1134;
	sub.s64 	%rd1137, %rd1135, %rd1136;
	shr.u64 	%rd1138, %rd1137, 32;
	and.b64  	%rd1139, %rd1138, 1;
	and.b64  	%rd1140, %rd1113, 4294967295;
	mad.lo.s64 	%rd1141, %rd1115, %rd120, %rd1139;
	sub.s64 	%rd1142, %rd1140, %rd1141;
	shr.u64 	%rd1143, %rd1142, 32;
	and.b64  	%rd1144, %rd59, 4294967295;
	and.b64  	%rd1145, %rd1122, 4294967295;
	mul.lo.s64 	%rd1146, %rd1144, %rd114;
	sub.s64 	%rd123, %rd1145, %rd1146;
	shr.u64 	%rd1147, %rd123, 32;
	and.b64  	%rd1148, %rd1147, 1;
	cvt.u32.u64 	%r515, %rd123;
	and.b64  	%rd1149, %rd1127, 4294967295;
	mad.lo.s64 	%rd1150, %rd1144, %rd116, %rd1148;
	sub.s64 	%rd1151, %rd1149, %rd1150;
	shr.u64 	%rd1152, %rd1151, 32;
	and.b64  	%rd1153, %rd1152, 1;
	and.b64  	%rd1154, %rd1132, 4294967295;
	mad.lo.s64 	%rd1155, %rd1144, %rd117, %rd1153;
	sub.s64 	%rd1156, %rd1154, %rd1155;
	shr.u64 	%rd1157, %rd1156, 32;
	and.b64  	%rd1158, %rd1157, 1;
	and.b64  	%rd1159, %rd1137, 4294967295;
	mad.lo.s64 	%rd1160, %rd1144, %rd118, %rd1158;
	sub.s64 	%rd1161, %rd1159, %rd1160;
	shr.u64 	%rd1162, %rd1161, 32;
	and.b64  	%rd1163, %rd1162, 1;
	and.b64  	%rd1164, %rd1142, 4294967295;
	mad.lo.s64 	%rd1165, %rd1144, %rd119, %rd1163;
	sub.s64 	%rd1166, %rd1164, %rd1165;
	shr.u64 	%rd1167, %rd1166, 32;
	and.b64  	%rd1168, %rd73, 4294967295;
	and.b64  	%rd1169, %rd1151, 4294967295;
	mul.lo.s64 	%rd1170, %rd1168, %rd114;
	sub.s64 	%rd124, %rd1169, %rd1170;
	shr.u64 	%rd1171, %rd124, 32;
	and.b64  	%rd1172, %rd1171, 1;
	cvt.u32.u64 	%r514, %rd124;
	and.b64  	%rd1173, %rd1156, 4294967295;
	mad.lo.s64 	%rd1174, %rd1168, %rd116, %rd1172;
	sub.s64 	%rd1175, %rd1173, %rd1174;
	shr.u64 	%rd1176, %rd1175, 32;
	and.b64  	%rd1177, %rd1176, 1;
	and.b64  	%rd1178, %rd1161, 4294967295;
	mad.lo.s64 	%rd1179, %rd1168, %rd117, %rd1177;
	sub.s64 	%rd1180, %rd1178, %rd1179;
	shr.u64 	%rd1181, %rd1180, 32;
	and.b64  	%rd1182, %rd1181, 1;
	and.b64  	%rd1183, %rd1166, 4294967295;
	mad.lo.s64 	%rd1184, %rd1168, %rd118, %rd1182;
	sub.s64 	%rd1185, %rd1183, %rd1184;
	shr.u64 	%rd1186, %rd1185, 32;
	and.b64  	%rd1187, %rd86, 4294967295;
	and.b64  	%rd1188, %rd1175, 4294967295;
	mul.lo.s64 	%rd1189, %rd1187, %rd114;
	sub.s64 	%rd125, %rd1188, %rd1189;
	shr.u64 	%rd1190, %rd125, 32;
	and.b64  	%rd1191, %rd1190, 1;
	cvt.u32.u64 	%r513, %rd125;
	and.b64  	%rd1192, %rd1180, 4294967295;
	mad.lo.s64 	%rd1193, %rd1187, %rd116, %rd1191;
	sub.s64 	%rd1194, %rd1192, %rd1193;
	shr.u64 	%rd1195, %rd1194, 32;
	and.b64  	%rd1196, %rd1195, 1;
	and.b64  	%rd1197, %rd1185, 4294967295;
	mad.lo.s64 	%rd1198, %rd1187, %rd117, %rd1196;
	sub.s64 	%rd1199, %rd1197, %rd1198;
	shr.u64 	%rd1200, %rd1199, 32;
	and.b64  	%rd1201, %rd98, 4294967295;
	and.b64  	%rd1202, %rd1194, 4294967295;
	mul.lo.s64 	%rd1203, %rd1201, %rd114;
	sub.s64 	%rd126, %rd1202, %rd1203;
	shr.u64 	%rd1204, %rd126, 32;
	and.b64  	%rd1205, %rd1204, 1;
	cvt.u32.u64 	%r512, %rd126;
	and.b64  	%rd1206, %rd1199, 4294967295;
	mad.lo.s64 	%rd1207, %rd1201, %rd116, %rd1205;
	sub.s64 	%rd1208, %rd1206, %rd1207;
	shr.u64 	%rd1209, %rd1208, 32;
	and.b64  	%rd1210, %rd109, 4294967295;
	and.b64  	%rd1211, %rd1208, 4294967295;
	mul.lo.s64 	%rd1212, %rd1210, %rd114;
	sub.s64 	%rd127, %rd1211, %rd1212;
	shr.u64 	%rd1213, %rd127, 32;
	cvt.u32.u64 	%r511, %rd127;
	cvt.u32.u64 	%r360, %rd1213;
	mov.b64 	%rd1214, 1;
	cvt.u32.u64 	%r361, %rd1214;
	and.b32  	%r362, %r360, %r361;
	cvt.u32.u64 	%r363, %rd109;
	cvt.u32.u64 	%r364, %rd116;
	mad.lo.s32 	%r365, %r363, %r364, %r362;
	cvt.u32.u64 	%r366, %rd1209;
	and.b32  	%r367, %r366, %r361;
	cvt.u32.u64 	%r368, %rd98;
	cvt.u32.u64 	%r369, %rd117;
	mad.lo.s32 	%r370, %r368, %r369, %r367;
	cvt.u32.u64 	%r371, %rd1200;
	and.b32  	%r372, %r371, %r361;
	cvt.u32.u64 	%r373, %rd86;
	cvt.u32.u64 	%r374, %rd118;
	mad.lo.s32 	%r375, %r373, %r374, %r372;
	cvt.u32.u64 	%r376, %rd1186;
	and.b32  	%r377, %r376, %r361;
	cvt.u32.u64 	%r378, %rd73;
	cvt.u32.u64 	%r379, %rd119;
	mad.lo.s32 	%r380, %r378, %r379, %r377;
	cvt.u32.u64 	%r381, %rd1167;
	and.b32  	%r382, %r381, %r361;
	cvt.u32.u64 	%r383, %rd59;
	cvt.u32.u64 	%r384, %rd120;
	mad.lo.s32 	%r385, %r383, %r384, %r382;
	cvt.u32.u64 	%r386, %rd1143;
	and.b32  	%r387, %r386, %r361;
	cvt.u32.u64 	%r388, %rd44;
	cvt.u32.u64 	%r389, %rd121;
	mad.lo.s32 	%r390, %r388, %r389, %r387;
	cvt.u32.u64 	%r391, %rd1114;
	and.b32  	%r392, %r391, %r361;
	cvt.u32.u64 	%r393, %rd28;
	cvt.u32.u64 	%r394, %rd113;
	mad.lo.s32 	%r395, %r393, %r394, %r392;
	add.s32 	%r396, %r395, %r390;
	add.s32 	%r397, %r396, %r385;
	add.s32 	%r398, %r397, %r380;
	add.s32 	%r399, %r398, %r375;
	add.s32 	%r400, %r399, %r370;
	add.s32 	%r401, %r400, %r365;
	cvt.u32.u64 	%r402, %rd110;
	cvt.u32.u64 	%r403, %rd1080;
	cvt.u32.u64 	%r404, %rd1079;
	mad.lo.s32 	%r405, %r404, %r403, %r402;
	cvt.u32.u64 	%r406, %rd114;
	mad.lo.s32 	%r407, %r405, %r406, %r401;
	sub.s32 	%r510, %r28, %r407;
	setp.lt.u32 	%p70, %r11, %r510;
	@%p70 bra 	$L__BB2_95;
	setp.gt.u32 	%p71, %r394, %r510;
	@%p71 bra 	$L__BB2_96;
	setp.lt.u32 	%p72, %r389, %r511;
	@%p72 bra 	$L__BB2_95;
	setp.gt.u32 	%p73, %r389, %r511;
	@%p73 bra 	$L__BB2_96;
	setp.lt.u32 	%p74, %r384, %r512;
	@%p74 bra 	$L__BB2_95;
	setp.gt.u32 	%p75, %r384, %r512;
	@%p75 bra 	$L__BB2_96;
	setp.lt.u32 	%p76, %r379, %r513;
	@%p76 bra 	$L__BB2_95;
	setp.gt.u32 	%p77, %r379, %r513;
	@%p77 bra 	$L__BB2_96;
	setp.lt.u32 	%p78, %r374, %r514;
	@%p78 bra 	$L__BB2_95;
	setp.gt.u32 	%p79, %r374, %r514;
	@%p79 bra 	$L__BB2_96;
	setp.lt.u32 	%p80, %r369, %r515;
	@%p80 bra 	$L__BB2_95;
	setp.gt.u32 	%p81, %r369, %r515;
	@%p81 bra 	$L__BB2_96;
	setp.lt.u32 	%p82, %r364, %r516;
	@%p82 bra 	$L__BB2_95;
	setp.gt.u32 	%p83, %r364, %r516;
	setp.ge.u32 	%p84, %r406, %r517;
	or.pred  	%p85, %p83, %p84;
	@%p85 bra 	$L__BB2_96;
$L__BB2_95:
	and.b64  	%rd1216, %rd115, 4294967295;
	sub.s64 	%rd1217, %rd1216, %rd114;
	shr.u64 	%rd1218, %rd1217, 32;
	and.b64  	%rd1219, %rd1218, 1;
	cvt.u32.u64 	%r517, %rd1217;
	and.b64  	%rd1220, %rd122, 4294967295;
	add.s64 	%rd1221, %rd1219, %rd116;
	sub.s64 	%rd1222, %rd1220, %rd1221;
	shr.u64 	%rd1223, %rd1222, 32;
	and.b64  	%rd1224, %rd1223, 1;
	cvt.u32.u64 	%r516, %rd1222;
	and.b64  	%rd1225, %rd123, 4294967295;
	add.s64 	%rd1226, %rd1224, %rd117;
	sub.s64 	%rd1227, %rd1225, %rd1226;
	shr.u64 	%rd1228, %rd1227, 32;
	and.b64  	%rd1229, %rd1228, 1;
	cvt.u32.u64 	%r515, %rd1227;
	and.b64  	%rd1230, %rd124, 4294967295;
	add.s64 	%rd1231, %rd1229, %rd118;
	sub.s64 	%rd1232, %rd1230, %rd1231;
	shr.u64 	%rd1233, %rd1232, 32;
	and.b64  	%rd1234, %rd1233, 1;
	cvt.u32.u64 	%r514, %rd1232;
	and.b64  	%rd1235, %rd125, 4294967295;
	add.s64 	%rd1236, %rd1234, %rd119;
	sub.s64 	%rd1237, %rd1235, %rd1236;
	shr.u64 	%rd1238, %rd1237, 32;
	and.b64  	%rd1239, %rd1238, 1;
	cvt.u32.u64 	%r513, %rd1237;
	and.b64  	%rd1240, %rd126, 4294967295;
	add.s64 	%rd1241, %rd1239, %rd120;
	sub.s64 	%rd1242, %rd1240, %rd1241;
	shr.u64 	%rd1243, %rd1242, 32;
	and.b64  	%rd1244, %rd1243, 1;
	cvt.u32.u64 	%r512, %rd1242;
	and.b64  	%rd1245, %rd127, 4294967295;
	add.s64 	%rd1246, %rd1244, %rd121;
	sub.s64 	%rd1247, %rd1245, %rd1246;
	cvt.u32.u64 	%r511, %rd1247;
	{ .reg .b32 tmp; mov.b64 {tmp, %r423}, %rd1247; }
	and.b32  	%r424, %r423, 1;
	add.s32 	%r425, %r424, %r394;
	sub.s32 	%r510, %r510, %r425;
$L__BB2_96:
	ld.param.u64 	%rd1255, [_Z23fused_mul_reduce_kernelPjS_S_S_S_i_param_4];
	cvta.to.global.u64 	%rd1248, %rd1255;
	mul.wide.s32 	%rd1249, %r3, 4;
	add.s64 	%rd1250, %rd1248, %rd1249;
	st.global.u32 	[%rd1250], %r517;
	st.global.u32 	[%rd1250+4], %r516;
	st.global.u32 	[%rd1250+8], %r515;
	st.global.u32 	[%rd1250+12], %r514;
	st.global.u32 	[%rd1250+16], %r513;
	st.global.u32 	[%rd1250+20], %r512;
	st.global.u32 	[%rd1250+24], %r511;
	st.global.u32 	[%rd1250+28], %r510;
$L__BB2_97:
	ret;

}


// ===== COMPILED SASS (sm_100) =====

	.target	sm_100

	.elftype	@"ET_EXEC"


//--------------------- .note.nv.tkinfo           --------------------------
	.section	.note.nv.tkinfo,"",@"SHT_NOTE"
	.sectionflags	@"SHF_NOTE_NV_TKINFO"
	.tkinfo
        /*0018*/ 	.word	0x00000002
        /*0030*/ 	.string	""
        /*0030*/ 	.string	"ptxas"
        /*0030*/ 	.string	"Cuda compilation tools, release 13.0, V13.0.88"
        /*0030*/ 	.string	"Build cuda_13.0.r13.0/compiler.36424714_0"
        /*0030*/ 	.string	"-arch sm_100 -m 64 "



//--------------------- .note.nv.cuinfo           --------------------------
	.section	.note.nv.cuinfo,"",@"SHT_NOTE"
	.sectionflags	@"SHF_NOTE_NV_CUINFO"
        /*0018*/ 	.short	0x0002
        /*001a*/ 	.short	0x0064
        /*001c*/ 	.short	0x0082
	.zero		2


//--------------------- .nv.info                  --------------------------
	.section	.nv.info,"",@"SHT_CUDA_INFO"
	.align	4


	//----- nvinfo : EIATTR_REGCOUNT
	.align		4
        /*0000*/ 	.byte	0x04, 0x2f
        /*0002*/ 	.short	(.L_9 - .L_8)
	.align		4
.L_8:
        /*0004*/ 	.word	index@(_Z20batch_mod_mul_hybridPjS_S_S_i)
        /*0008*/ 	.word	0x00000006


	//----- nvinfo : EIATTR_FRAME_SIZE
	.align		4
.L_9:
        /*000c*/ 	.byte	0x04, 0x11
        /*000e*/ 	.short	(.L_11 - .L_10)
	.align		4
.L_10:
        /*0010*/ 	.word	index@(_Z20batch_mod_mul_hybridPjS_S_S_i)
        /*0014*/ 	.word	0x00000000


	//----- nvinfo : EIATTR_REGCOUNT
	.align		4
.L_11:
        /*0018*/ 	.byte	0x04, 0x2f
        /*001a*/ 	.short	(.L_13 - .L_12)
	.align		4
.L_12:
        /*001c*/ 	.word	index@(_Z20batch_mod_sqr_hybridPjS_S_i)
        /*0020*/ 	.word	0x00000006


	//----- nvinfo : EIATTR_FRAME_SIZE
	.align		4
.L_13:
        /*0024*/ 	.byte	0x04, 0x11
        /*0026*/ 	.short	(.L_15 - .L_14)
	.align		4
.L_14:
        /*0028*/ 	.word	index@(_Z20batch_mod_sqr_hybridPjS_S_i)
        /*002c*/ 	.word	0x00000000


	//----- nvinfo : EIATTR_REGCOUNT
	.align		4
.L_15:
        /*0030*/ 	.byte	0x04, 0x2f
        /*0032*/ 	.short	(.L_17 - .L_16)
	.align		4
.L_16:
        /*0034*/ 	.word	index@(_Z23fused_mul_reduce_kernelPjS_S_S_S_i)
        /*0038*/ 	.word	0x00000030


	//----- nvinfo : EIATTR_FRAME_SIZE
	.align		4
.L_17:
        /*003c*/ 	.byte	0x04, 0x11
        /*003e*/ 	.short	(.L_19 - .L_18)
	.align		4
.L_18:
        /*0040*/ 	.word	index@(_Z23fused_mul_reduce_kernelPjS_S_S_S_i)
        /*0044*/ 	.word	0x00000068


	//----- nvinfo : EIATTR_MIN_STACK_SIZE
	.align		4
.L_19:
        /*0048*/ 	.byte	0x04, 0x12
        /*004a*/ 	.short	(.L_21 - .L_20)
	.align		4
.L_20:
        /*004c*/ 	.word	index@(_Z23fused_mul_reduce_kernelPjS_S_S_S_i)
        /*0050*/ 	.word	0x00000068


	//----- nvinfo : EIATTR_MIN_STACK_SIZE
	.align		4
.L_21:
        /*0054*/ 	.byte	0x04, 0x12
        /*0056*/ 	.short	(.L_23 - .L_22)
	.align		4
.L_22:
        /*0058*/ 	.word	index@(_Z20batch_mod_sqr_hybridPjS_S_i)
        /*005c*/ 	.word	0x00000000


	//----- nvinfo : EIATTR_MIN_STACK_SIZE
	.align		4
.L_23:
        /*0060*/ 	.byte	0x04, 0x12
        /*0062*/ 	.short	(.L_25 - .L_24)
	.align		4
.L_24:
        /*0064*/ 	.word	index@(_Z20batch_mod_mul_hybridPjS_S_S_i)
        /*0068*/ 	.word	0x00000000
.L_25:


//--------------------- .nv.compat                --------------------------
	.section	.nv.compat,"",@"SHT_CUDA_COMPAT_INFO"
	.align	4
        /*0000*/ 	.byte	0x02, 0x09, 0x00, 0x00, 0x02, 0x02, 0x01, 0x00, 0x02, 0x05, 0x05, 0x00, 0x03, 0x07, 0x01, 0x01
        /*0010*/ 	.byte	0x02, 0x03, 0x00, 0x00, 0x02, 0x06, 0x01, 0x00, 0x04, 0x0b, 0x08, 0x00, 0x09, 0x00, 0x00, 0x00
        /*0020*/ 	.byte	0x00, 0x00, 0x00, 0x00


//--------------------- .nv.info._Z23fused_mul_reduce_kernelPjS_S_S_S_i --------------------------
	.section	.nv.info._Z23fused_mul_reduce_kernelPjS_S_S_S_i,"",@"SHT_CUDA_INFO"
	.sectionflags	@""
	.align	4


	//----- nvinfo : EIATTR_CUDA_API_VERSION
	.align		4
        /*0000*/ 	.byte	0x04, 0x37
        /*0002*/ 	.short	(.L_27 - .L_26)
.L_26:
        /*0004*/ 	.word	0x00000082


	//----- nvinfo : EIATTR_KPARAM_INFO
	.align		4
.L_27:
        /*0008*/ 	.byte	0x04, 0x17
        /*000a*/ 	.short	(.L_29 - .L_28)
.L_28:
        /*000c*/ 	.word	0x00000000
        /*0010*/ 	.short	0x0005
        /*0012*/ 	.short	0x0028
        /*0014*/ 	.byte	0x00, 0xf0, 0x11, 0x00


	//----- nvinfo : EIATTR_KPARAM_INFO
	.align		4
.L_29:
        /*0018*/ 	.byte	0x04, 0x17
        /*001a*/ 	.short	(.L_31 - .L_30)
.L_30:
        /*001c*/ 	.word	0x00000000
        /*0020*/ 	.short	0x0004
        /*0022*/ 	.short	0x0020
        /*0024*/ 	.byte	0x00, 0xf5, 0x21, 0x00


	//----- nvinfo : EIATTR_KPARAM_INFO
	.align		4
.L_31:
        /*0028*/ 	.byte	0x04, 0x17
        /*002a*/ 	.short	(.L_33 - .L_32)
.L_32:
        /*002c*/ 	.word	0x00000000
        /*0030*/ 	.short	0x0003
        /*0032*/ 	.short	0x0018
        /*0034*/ 	.byte	0x00, 0xf5, 0x21, 0x00


	//----- nvinfo : EIATTR_KPARAM_INFO
	.align		4
.L_33:
        /*0038*/ 	.byte	0x04, 0x17
        /*003a*/ 	.short	(.L_35 - .L_34)
.L_34:
        /*003c*/ 	.word	0x00000000
        /*0040*/ 	.short	0x0002
        /*0042*/ 	.short	0x0010
        /*0044*/ 	.byte	0x00, 0xf5, 0x21, 0x00


	//----- nvinfo : EIATTR_KPARAM_INFO
	.align		4
.L_35:
        /*0048*/ 	.byte	0x04, 0x17
        /*004a*/ 	.short	(.L_37 - .L_36)
.L_36:
        /*004c*/ 	.word	0x00000000
        /*0050*/ 	.short	0x0001
        /*0052*/ 	.short	0x0008
        /*0054*/ 	.byte	0x00, 0xf5, 0x21, 0x00


	//----- nvinfo : EIATTR_KPARAM_INFO
	.align		4
.L_37:
        /*0058*/ 	.byte	0x04, 0x17
        /*005a*/ 	.short	(.L_39 - .L_38)
.L_38:
        /*005c*/ 	.word	0x00000000
        /*0060*/ 	.short	0x0000
        /*0062*/ 	.short	0x0000
        /*0064*/ 	.byte	0x00, 0xf5, 0x21, 0x00


	//----- nvinfo : EIATTR_SPARSE_MMA_MASK
	.align		4
.L_39:
        /*0068*/ 	.byte	0x03, 0x50
        /*006a*/ 	.short	0x0000


	//----- nvinfo : EIATTR_MAXREG_COUNT
	.align		4
        /*006c*/ 	.byte	0x03, 0x1b
        /*006e*/ 	.short	0x00ff


	//----- nvinfo : EIATTR_NUM_BARRIERS
	.align		4
        /*0070*/ 	.byte	0x02, 0x4c
        /*0072*/ 	.byte	0x01
	.zero		1


	//----- nvinfo : EIATTR_MERCURY_ISA_VERSION
	.align		4
        /*0074*/ 	.byte	0x03, 0x5f
        /*0076*/ 	.short	0x0101


	//----- nvinfo : EIATTR_VRC_CTA_INIT_COUNT
	.align		4
        /*0078*/ 	.byte	0x02, 0x4a
	.zero		1
	.zero		1


	//----- nvinfo : EIATTR_EXIT_INSTR_OFFSETS
	.align		4
        /*007c*/ 	.byte	0x04, 0x1c
        /*007e*/ 	.short	(.L_41 - .L_40)


	//   ....[0]....
.L_40:
        /*0080*/ 	.word	0x00000090


	//   ....[1]....
        /*0084*/ 	.word	0x00005fe0


	//----- nvinfo : EIATTR_CRS_STACK_SIZE
	.align		4
.L_41:
        /*0088*/ 	.byte	0x04, 0x1e
        /*008a*/ 	.short	(.L_43 - .L_42)
.L_42:
        /*008c*/ 	.word	0x00000000


	//----- nvinfo : EIATTR_CBANK_PARAM_SIZE
	.align		4
.L_43:
        /*0090*/ 	.byte	0x03, 0x19
        /*0092*/ 	.short	0x002c


	//----- nvinfo : EIATTR_PARAM_CBANK
	.align		4
        /*0094*/ 	.byte	0x04, 0x0a
        /*0096*/ 	.short	(.L_45 - .L_44)
	.align		4
.L_44:
        /*0098*/ 	.word	index@(.nv.constant0._Z23fused_mul_reduce_kernelPjS_S_S_S_i)
        /*009c*/ 	.short	0x0380
        /*009e*/ 	.short	0x002c


	//----- nvinfo : EIATTR_SW_WAR
	.align		4
.L_45:
        /*00a0*/ 	.byte	0x04, 0x36
        /*00a2*/ 	.short	(.L_47 - .L_46)
.L_46:
        /*00a4*/ 	.word	0x00000008
.L_47:


//--------------------- .nv.info._Z20batch_mod_sqr_hybridPjS_S_i --------------------------
	.section	.nv.info._Z20batch_mod_sqr_hybridPjS_S_i,"",@"SHT_CUDA_INFO"
	.sectionflags	@""
	.align	4


	//----- nvinfo : EIATTR_CUDA_API_VERSION
	.align		4
        /*0000*/ 	.byte	0x04, 0x37
        /*0002*/ 	.short	(.L_49 - .L_48)
.L_48:
        /*0004*/ 	.word	0x00000082


	//----- nvinfo : EIATTR_KPARAM_INFO
	.align		4
.L_49:
        /*0008*/ 	.byte	0x04, 0x17
        /*000a*/ 	.short	(.L_51 - .L_50)
.L_50:
        /*000c*/ 	.word	0x00000000
        /*0010*/ 	.short	0x0003
        /*0012*/ 	.short	0x0018
        /*0014*/ 	.byte	0x00, 0xf0, 0x11, 0x00


	//----- nvinfo : EIATTR_KPARAM_INFO
	.align		4
.L_51:
        /*0018*/ 	.byte	0x04, 0x17
        /*001a*/ 	.short	(.L_53 - .L_52)
.L_52:
        /*001c*/ 	.word	0x00000000
        /*0020*/ 	.short	0x0002
        /*0022*/ 	.short	0x0010
        /*0024*/ 	.byte	0x00, 0xf5, 0x21, 0x00


	//----- nvinfo : EIATTR_KPARAM_INFO
	.align		4
.L_53:
        /*0028*/ 	.byte	0x04, 0x17
        /*002a*/ 	.short	(.L_55 - .L_54)
.L_54:
        /*002c*/ 	.word	0x00000000
        /*0030*/ 	.short	0x0001
        /*0032*/ 	.short	0x0008
        /*0034*/ 	.byte	0x00, 0xf5, 0x21, 0x00


	//----- nvinfo : EIATTR_KPARAM_INFO
	.align		4
.L_55:
        /*0038*/ 	.byte	0x04, 0x17
        /*003a*/ 	.short	(.L_57 - .L_56)
.L_56:
        /*003c*/ 	.word	0x00000000
        /*0040*/ 	.short	0x0000
        /*0042*/ 	.short	0x0000
        /*0044*/ 	.byte	0x00, 0xf5, 0x21, 0x00


	//----- nvinfo : EIATTR_SPARSE_MMA_MASK
	.align		4
.L_57:
        /*0048*/ 	.byte	0x03, 0x50
        /*004a*/ 	.short	0x0000


	//----- nvinfo : EIATTR_MAXREG_COUNT
	.align		4
        /*004c*/ 	.byte	0x03, 0x1b
        /*004e*/ 	.short	0x00ff


	//----- nvinfo : EIATTR_NUM_BARRIERS
	.align		4
        /*0050*/ 	.byte	0x02, 0x4c
        /*0052*/ 	.byte	0x01
	.zero		1


	//----- nvinfo : EIATTR_MERCURY_ISA_VERSION
	.align		4
        /*0054*/ 	.byte	0x03, 0x5f
        /*0056*/ 	.short	0x0101


	//----- nvinfo : EIATTR_VRC_CTA_INIT_COUNT
	.align		4
        /*0058*/ 	.byte	0x02, 0x4a
	.zero		1
	.zero		1


	//----- nvinfo : EIATTR_EXIT_INSTR_OFFSETS
	.align		4
        /*005c*/ 	.byte	0x04, 0x1c
        /*005e*/ 	.short	(.L_59 - .L_58)


	//   ....[0]....
.L_58:
        /*0060*/ 	.word	0x00000070


	//----- nvinfo : EIATTR_CBANK_PARAM_SIZE
	.align		4
.L_59:
        /*0064*/ 	.byte	0x03, 0x19
        /*0066*/ 	.short	0x001c


	//----- nvinfo : EIATTR_PARAM_CBANK
	.align		4
        /*0068*/ 	.byte	0x04, 0x0a
        /*006a*/ 	.short	(.L_61 - .L_60)
	.align		4
.L_60:
        /*006c*/ 	.word	index@(.nv.constant0._Z20batch_mod_sqr_hybridPjS_S_i)
        /*0070*/ 	.short	0x0380
        /*0072*/ 	.short	0x001c


	//----- nvinfo : EIATTR_SW_WAR
	.align		4
.L_61:
        /*0074*/ 	.byte	0x04, 0x36
        /*0076*/ 	.short	(.L_63 - .L_62)
.L_62:
        /*0078*/ 	.word	0x00000008
.L_63:


//--------------------- .nv.info._Z20batch_mod_mul_hybridPjS_S_S_i --------------------------
	.section	.nv.info._Z20batch_mod_mul_hybridPjS_S_S_i,"",@"SHT_CUDA_INFO"
	.sectionflags	@""
	.align	4


	//----- nvinfo : EIATTR_CUDA_API_VERSION
	.align		4
        /*0000*/ 	.byte	0x04, 0x37
        /*0002*/ 	.short	(.L_65 - .L_64)
.L_64:
        /*0004*/ 	.word	0x00000082


	//----- nvinfo : EIATTR_KPARAM_INFO
	.align		4
.L_65:
        /*0008*/ 	.byte	0x04, 0x17
        /*000a*/ 	.short	(.L_67 - .L_66)
.L_66:
        /*000c*/ 	.word	0x00000000
        /*0010*/ 	.short	0x0004
        /*0012*/ 	.short	0x0020
        /*0014*/ 	.byte	0x00, 0xf0, 0x11, 0x00


	//----- nvinfo : EIATTR_KPARAM_INFO
	.align		4
.L_67:
        /*0018*/ 	.byte	0x04, 0x17
        /*001a*/ 	.short	(.L_69 - .L_68)
.L_68:
        /*001c*/ 	.word	0x00000000
        /*0020*/ 	.short	0x0003
        /*0022*/ 	.short	0x0018
        /*0024*/ 	.byte	0x00, 0xf5, 0x21, 0x00


	//----- nvinfo : EIATTR_KPARAM_INFO
	.align		4
.L_69:
        /*0028*/ 	.byte	0x04, 0x17
        /*002a*/ 	.short	(.L_71 - .L_70)
.L_70:
        /*002c*/ 	.word	0x00000000
        /*0030*/ 	.short	0x0002
        /*0032*/ 	.short	0x0010
        /*0034*/ 	.byte	0x00, 0xf5, 0x21, 0x00


	//----- nvinfo : EIATTR_KPARAM_INFO
	.align		4
.L_71:
        /*0038*/ 	.byte	0x04, 0x17
        /*003a*/ 	.short	(.L_73 - .L_72)
.L_72:
        /*003c*/ 	.word	0x00000000
        /*0040*/ 	.short	0x0001
        /*0042*/ 	.short	0x0008
        /*0044*/ 	.byte	0x00, 0xf5, 0x21, 0x00


	//----- nvinfo : EIATTR_KPARAM_INFO
	.align		4
.L_73:
        /*0048*/ 	.byte	0x04, 0x17
        /*004a*/ 	.short	(.L_75 - .L_74)
.L_74:
        /*004c*/ 	.word	0x00000000
        /*0050*/ 	.short	0x0000
        /*0052*/ 	.short	0x0000
        /*0054*/ 	.byte	0x00, 0xf5, 0x21, 0x00


	//----- nvinfo : EIATTR_SPARSE_MMA_MASK
	.align		4
.L_75:
        /*0058*/ 	.byte	0x03, 0x50
        /*005a*/ 	.short	0x0000


	//----- nvinfo : EIATTR_MAXREG_COUNT
	.align		4
        /*005c*/ 	.byte	0x03, 0x1b
        /*005e*/ 	.short	0x00ff


	//----- nvinfo : EIATTR_NUM_BARRIERS
	.align		4
        /*0060*/ 	.byte	0x02, 0x4c
        /*0062*/ 	.byte	0x01
	.zero		1


	//----- nvinfo : EIATTR_MERCURY_ISA_VERSION
	.align		4
        /*0064*/ 	.byte	0x03, 0x5f
        /*0066*/ 	.short	0x0101


	//----- nvinfo : EIATTR_VRC_CTA_INIT_COUNT
	.align		4
        /*0068*/ 	.byte	0x02, 0x4a
	.zero		1
	.zero		1


	//----- nvinfo : EIATTR_EXIT_INSTR_OFFSETS
	.align		4
        /*006c*/ 	.byte	0x04, 0x1c
        /*006e*/ 	.short	(.L_77 - .L_76)


	//   ....[0]....
.L_76:
        /*0070*/ 	.word	0x00000070


	//----- nvinfo : EIATTR_CBANK_PARAM_SIZE
	.align		4
.L_77:
        /*0074*/ 	.byte	0x03, 0x19
        /*0076*/ 	.short	0x0024


	//----- nvinfo : EIATTR_PARAM_CBANK
	.align		4
        /*0078*/ 	.byte	0x04, 0x0a
        /*007a*/ 	.short	(.L_79 - .L_78)
	.align		4
.L_78:
        /*007c*/ 	.word	index@(.nv.constant0._Z20batch_mod_mul_hybridPjS_S_S_i)
        /*0080*/ 	.short	0x0380
        /*0082*/ 	.short	0x0024


	//----- nvinfo : EIATTR_SW_WAR
	.align		4
.L_79:
        /*0084*/ 	.byte	0x04, 0x36
        /*0086*/ 	.short	(.L_81 - .L_80)
.L_80:
        /*0088*/ 	.word	0x00000008
.L_81:


//--------------------- .nv.callgraph             --------------------------
	.section	.nv.callgraph,"",@"SHT_CUDA_CALLGRAPH"
	.align	4
	.sectionentsize	8
	.align		4
        /*0000*/ 	.word	0x00000000
	.align		4
        /*0004*/ 	.word	0xffffffff
	.align		4
        /*0008*/ 	.word	0x00000000
	.align		4
        /*000c*/ 	.word	0xfffffffe
	.align		4
        /*0010*/ 	.word	0x00000000
	.align		4
        /*0014*/ 	.word	0xfffffffd
	.align		4
        /*0018*/ 	.word	0x00000000
	.align		4
        /*001c*/ 	.word	0xfffffffc


//--------------------- .nv.constant3             --------------------------
	.section	.nv.constant3,"a",@progbits
	.align	4
.nv.constant3:
	.type		SECP_P,@object
	.size		SECP_P,(SECP_N - SECP_P)
SECP_P:
        /*0000*/ 	.byte	0x2f, 0xfc, 0xff, 0xff, 0xfe, 0xff, 0xff, 0xff, 0xff, 0xff, 0xff, 0xff, 0xff, 0xff, 0xff, 0xff
        /*0010*/ 	.byte	0xff, 0xff, 0xff, 0xff, 0xff, 0xff, 0xff, 0xff, 0xff, 0xff, 0xff, 0xff, 0xff, 0xff, 0xff, 0xff
	.type		SECP_N,@object
	.size		SECP_N,(R_P - SECP_N)
SECP_N:
        /*0020*/ 	.byte	0x41, 0x41, 0x36, 0xd0, 0x8c, 0x5e, 0xd2, 0xbf, 0x3b, 0xa0, 0x48, 0xaf, 0xe6, 0xdc, 0xae, 0xba
        /*0030*/ 	.byte	0xfe, 0xff, 0xff, 0xff, 0xff, 0xff, 0xff, 0xff, 0xff, 0xff, 0xff, 0xff, 0xff, 0xff, 0xff, 0xff
	.type		R_P,@object
	.size		R_P,(R_N - R_P)
R_P:
        /*0040*/ 	.byte	0xd1, 0x03, 0x00, 0x00, 0x01, 0x00, 0x00, 0x00, 0x00, 0x00, 0x00, 0x00, 0x00, 0x00, 0x00, 0x00
        /*0050*/ 	.byte	0x00, 0x00, 0x00, 0x00, 0x00, 0x00, 0x00, 0x00, 0x00, 0x00, 0x00, 0x00, 0x00, 0x00, 0x00, 0x00
	.type		R_N,@object
	.size		R_N,(MU_P - R_N)
R_N:
        /*0060*/ 	.byte	0x41, 0x41, 0x36, 0xd0, 0x8c, 0x5e, 0xd2, 0xbf, 0x3b, 0xa0, 0x48, 0xaf, 0xe6, 0xdc, 0xae, 0xba
        /*0070*/ 	.byte	0xfe, 0xff, 0xff, 0xff, 0xff, 0xff, 0xff, 0xff, 0xff, 0xff, 0xff, 0xff, 0xff, 0xff, 0xff, 0xff
	.type		MU_P,@object
	.size		MU_P,(MU_N - MU_P)
MU_P:
        /*0080*/ 	.byte	0xf9, 0xd4, 0xd0, 0x9e, 0x37, 0x47, 0xe3, 0xa9, 0x3d, 0x9c, 0x5e, 0x8f, 0x29, 0x00, 0x2e, 0x7b
        /*0090*/ 	.byte	0x01, 0x00, 0x00, 0x00, 0x00, 0x00, 0x00, 0x00, 0x00, 0x00, 0x00, 0x00, 0x00, 0x00, 0x00, 0x00
        /*00a0*/ 	.byte	0x00, 0x00, 0x00, 0x00
	.type		MU_N,@object
	.size		MU_N,(P_PRIME - MU_N)
MU_N:
        /*00a4*/ 	.byte	0x9e, 0x2f, 0x9f, 0xe8, 0x6d, 0x9f, 0x80, 0xed, 0xbb, 0xb2, 0xa2, 0xca, 0xa9, 0xea, 0xd2, 0xc2
        /*00b4*/ 	.byte	0x01, 0x00, 0x00, 0x00, 0x00, 0x00, 0x00, 0x00, 0x00, 0x00, 0x00, 0x00, 0x00, 0x00, 0x00, 0x00
        /*00c4*/ 	.byte	0x00, 0x00, 0x00, 0x00
	.type		P_PRIME,@object
	.size		P_PRIME,(N_PRIME - P_PRIME)
P_PRIME:
        /*00c8*/ 	.byte	0xed, 0xff, 0xff, 0xff
	.type		N_PRIME,@object
	.size		N_PRIME,(.L_7 - N_PRIME)
N_PRIME:
        /*00cc*/ 	.byte	0x71, 0xd8, 0x7e, 0x74
.L_7:


//--------------------- .text._Z23fused_mul_reduce_kernelPjS_S_S_S_i --------------------------
	.section	.text._Z23fused_mul_reduce_kernelPjS_S_S_S_i,"ax",@progbits
	.align	128
        .global         _Z23fused_mul_reduce_kernelPjS_S_S_S_i
        .type           _Z23fused_mul_reduce_kernelPjS_S_S_S_i,@function
        .size           _Z23fused_mul_reduce_kernelPjS_S_S_S_i,(.L_x_59 - _Z23fused_mul_reduce_kernelPjS_S_S_S_i)
        .other          _Z23fused_mul_reduce_kernelPjS_S_S_S_i,@"STO_CUDA_ENTRY STV_DEFAULT"
_Z23fused_mul_reduce_kernelPjS_S_S_S_i:
.text._Z23fused_mul_reduce_kernelPjS_S_S_S_i:
[----:B------:R-:W0:Y:S01]  /*0000*/  LDC R1, c[0x0][0x37c] ;  /* 0x0000df00ff017b82 */ /* 0x000e220000000800 */
[----:B------:R-:W1:Y:S07]  /*0010*/  S2R R3, SR_TID.X ;  /* 0x0000000000037919 */ /* 0x000e6e0000002100 */
[----:B------:R-:W1:Y:S01]  /*0020*/  S2UR UR4, SR_CTAID.X ;  /* 0x00000000000479c3 */ /* 0x000e620000002500 */
[----:B------:R-:W2:Y:S01]  /*0030*/  LDCU UR5, c[0x0][0x3a8] ;  /* 0x00007500ff0577ac */ /* 0x000ea20008000800 */
[----:B0-----:R-:W-:-:S05]  /*0040*/  VIADD R1, R1, 0xffffff98 ;  /* 0xffffff9801017836 */ /* 0x001fca0000000000 */
[----:B------:R-:W-:Y:S01]  /*0050*/  R2UR UR22, R1 ;  /* 0x00000000011672ca */ /* 0x000fe200000e0000 */
[----:B------:R-:W1:Y:S02]  /*0060*/  LDC R2, c[0x0][0x360] ;  /* 0x0000d800ff027b82 */ /* 0x000e640000000800 */
[----:B-1----:R-:W-:-:S05]  /*0070*/  IMAD R2, R2, UR4, R3 ;  /* 0x0000000402027c24 */ /* 0x002fca000f8e0203 */
[----:B--2---:R-:W-:-:S13]  /*0080*/  ISETP.GE.AND P0, PT, R2, UR5, PT ;  /* 0x0000000502007c0c */ /* 0x004fda000bf06270 */
[----:B------:R-:W-:Y:S05]  /*0090*/  @P0 EXIT ;  /* 0x000000000000094d */ /* 0x000fea0003800000 */
[----:B------:R-:W0:Y:S01]  /*00a0*/  LDC.64 R8, c[0x0][0x388] ;  /* 0x0000e200ff087b82 */ /* 0x000e220000000a00 */
[----:B------:R-:W1:Y:S01]  /*00b0*/  LDCU.64 UR20, c[0x0][0x358] ;  /* 0x00006b00ff1477ac */ /* 0x000e620008000a00 */
[----:B------:R-:W-:-:S06]  /*00c0*/  IMAD.SHL.U32 R2, R2, 0x8, RZ ;  /* 0x0000000802027824 */ /* 0x000fcc00078e00ff */
[----:B------:R-:W2:Y:S01]  /*00d0*/  LDC.64 R6, c[0x0][0x380] ;  /* 0x0000e000ff067b82 */ /* 0x000ea20000000a00 */
[----:B0-----:R-:W-:-:S05]  /*00e0*/  IMAD.WIDE R8, R2, 0x4, R8 ;  /* 0x0000000402087825 */ /* 0x001fca00078e0208 */
[----:B-1----:R-:W3:Y:S01]  /*00f0*/  LDG.E R4, desc[UR20][R8.64] ;  /* 0x0000001408047981 */ /* 0x002ee2000c1e1900 */
[----:B--2---:R-:W-:-:S03]  /*0100*/  IMAD.WIDE R6, R2, 0x4, R6 ;  /* 0x0000000402067825 */ /* 0x004fc600078e0206 */
[----:B------:R-:W2:Y:S04]  /*0110*/  LDG.E R0, desc[UR20][R8.64+0x4] ;  /* 0x0000041408007981 */ /* 0x000ea8000c1e1900 */
[----:B------:R-:W3:Y:S04]  /*0120*/  LDG.E R3, desc[UR20][R6.64] ;  /* 0x0000001406037981 */ /* 0x000ee8000c1e1900 */
[----:B------:R-:W4:Y:S04]  /*0130*/  LDG.E R40, desc[UR20][R8.64+0x8] ;  /* 0x0000081408287981 */ /* 0x000f28000c1e1900 */
        /* <DEDUP_REMOVED lines=11> */
[----:B------:R0:W4:Y:S01]  /*01f0*/  LDG.E R27, desc[UR20][R6.64+0x1c] ;  /* 0x00001c14061b7981 */ /* 0x000122000c1e1900 */
[----:B------:R-:W-:Y:S01]  /*0200*/  MOV R29, RZ ;  /* 0x000000ff001d7202 */ /* 0x000fe20000000f00 */
[----:B0-----:R-:W-:-:S02]  /*0210*/  IMAD.MOV.U32 R7, RZ, RZ, RZ ;  /* 0x000000ffff077224 */ /* 0x001fc400078e00ff */
[----:B------:R-:W-:Y:S02]  /*0220*/  IMAD.MOV.U32 R31, RZ, RZ, RZ ;  /* 0x000000ffff1f7224 */ /* 0x000fe400078e00ff */
[----:B---3--:R-:W-:-:S04]  /*0230*/  IMAD.WIDE.U32 R10, R4, R3, RZ ;  /* 0x00000003040a7225 */ /* 0x008fc800078e00ff */
[----:B------:R-:W-:Y:S02]  /*0240*/  IMAD.MOV.U32 R10, RZ, RZ, R11 ;  /* 0x000000ffff0a7224 */ /* 0x000fe400078e000b */
[----:B------:R-:W-:-:S03]  /*0250*/  HFMA2 R11, -RZ, RZ, 0, 0 ;  /* 0x00000000ff0b7431 */ /* 0x000fc600000001ff */
[----:B--2---:R-:W-:-:S04]  /*0260*/  IMAD.WIDE.U32 R10, R3, R0, R10 ;  /* 0x00000000030a7225 */ /* 0x004fc800078e000a */
[----:B------:R-:W-:Y:S02]  /*0270*/  IMAD.MOV.U32 R6, RZ, RZ, R11 ;  /* 0x000000ffff067224 */ /* 0x000fe400078e000b */
[----:B------:R-:W-:Y:S02]  /*0280*/  IMAD.MOV.U32 R28, RZ, RZ, R10 ;  /* 0x000000ffff1c7224 */ /* 0x000fe400078e000a */
[----:B----4-:R-:W-:-:S04]  /*0290*/  IMAD.WIDE.U32 R10, R3, R40, R6 ;  /* 0x00000028030a7225 */ /* 0x010fc800078e0006 */
[----:B------:R-:W-:-:S05]  /*02a0*/  IMAD.WIDE.U32 R28, R4, R25, R28 ;  /* 0x00000019041c7225 */ /* 0x000fca00078e001c */
[----:B------:R-:W-:Y:S01]  /*02b0*/  IADD3 R8, P0, PT, R10, R29, RZ ;  /* 0x0000001d0a087210 */ /* 0x000fe20007f1e0ff */
[----:B------:R-:W-:Y:S02]  /*02c0*/  IMAD.MOV.U32 R10, RZ, RZ, R11 ;  /* 0x000000ffff0a7224 */ /* 0x000fe400078e000b */
[----:B------:R-:W-:Y:S02]  /*02d0*/  IMAD.MOV.U32 R11, RZ, RZ, RZ ;  /* 0x000000ffff0b7224 */ /* 0x000fe400078e00ff */
[----:B------:R-:W-:Y:S02]  /*02e0*/  IMAD.X R9, RZ, RZ, RZ, P0 ;  /* 0x000000ffff097224 */ /* 0x000fe400000e06ff */
[----:B------:R-:W-:-:S04]  /*02f0*/  IMAD.WIDE.U32 R10, R3, R14, R10 ;  /* 0x0000000e030a7225 */ /* 0x000fc800078e000a */
[----:B------:R-:W-:-:S05]  /*0300*/  IMAD.WIDE.U32 R6, R25, R0, R8 ;  /* 0x0000000019067225 */ /* 0x000fca00078e0008 */
[----:B------:R-:W-:Y:S01]  /*0310*/  IADD3 R8, P0, PT, R10, R7, RZ ;  /* 0x000000070a087210 */ /* 0x000fe20007f1e0ff */
[----:B------:R-:W-:Y:S02]  /*0320*/  IMAD.MOV.U32 R10, RZ, RZ, R11 ;  /* 0x000000ffff0a7224 */ /* 0x000fe400078e000b */
[----:B------:R-:W-:Y:S01]  /*0330*/  IMAD.MOV.U32 R11, RZ, RZ, RZ ;  /* 0x000000ffff0b7224 */ /* 0x000fe200078e00ff */
[----:B------:R-:W-:Y:S01]  /*0340*/  IADD3.X R9, PT, PT, RZ, RZ, RZ, P0, !PT ;  /* 0x000000ffff097210 */ /* 0x000fe200007fe4ff */
[----:B------:R-:W-:Y:S02]  /*0350*/  IMAD.MOV.U32 R7, RZ, RZ, RZ ;  /* 0x000000ffff077224 */ /* 0x000fe400078e00ff */
[----:B------:R-:W-:-:S04]  /*0360*/  IMAD.WIDE.U32 R10, R3, R22, R10 ;  /* 0x00000016030a7225 */ /* 0x000fc800078e000a */
[----:B------:R-:W-:-:S04]  /*0370*/  IMAD.WIDE.U32 R18, R25, R40, R8 ;  /* 0x0000002819127225 */ /* 0x000fc800078e0008 */
[----:B------:R-:W-:Y:S01]  /*0380*/  IMAD.WIDE.U32 R6, R4, R23, R6 ;  /* 0x0000001704067225 */ /* 0x000fe200078e0006 */
[----:B------:R-:W-:-:S04]  /*0390*/  IADD3 R8, P0, PT, R10, R19, RZ ;  /* 0x000000130a087210 */ /* 0x000fc80007f1e0ff */
[----:B------:R-:W-:Y:S02]  /*03a0*/  IADD3 R18, P1, PT, R18, R7, RZ ;  /* 0x0000000712127210 */ /* 0x000fe40007f3e0ff */
[----:B------:R-:W-:Y:S01]  /*03b0*/  IADD3.X R9, PT, PT, RZ, RZ, RZ, P0, !PT ;  /* 0x000000ffff097210 */ /* 0x000fe200007fe4ff */
[----:B------:R-:W-:Y:S02]  /*03c0*/  IMAD.MOV.U32 R30, RZ, RZ, R11 ;  /* 0x000000ffff1e7224 */ /* 0x000fe400078e000b */
[----:B------:R-:W-:Y:S02]  /*03d0*/  IMAD.X R19, RZ, RZ, RZ, P1 ;  /* 0x000000ffff137224 */ /* 0x000fe400008e06ff */
[----:B------:R-:W-:-:S04]  /*03e0*/  IMAD.WIDE.U32 R8, R25, R14, R8 ;  /* 0x0000000e19087225 */ /* 0x000fc800078e0008 */
[----:B------:R-:W-:-:S04]  /*03f0*/  IMAD.WIDE.U32 R18, R0, R23, R18 ;  /* 0x0000001700127225 */ /* 0x000fc800078e0012 */
[----:B------:R-:W-:Y:S01]  /*0400*/  IMAD.WIDE.U32 R30, R3, R24, R30 ;  /* 0x00000018031e7225 */ /* 0x000fe200078e001e */
[----:B------:R-:W-:-:S03]  /*0410*/  IADD3 R8, P1, PT, R8, R19, RZ ;  /* 0x0000001308087210 */ /* 0x000fc60007f3e0ff */
[----:B------:R-:W-:Y:S01]  /*0420*/  HFMA2 R19, -RZ, RZ, 0, 0 ;  /* 0x00000000ff137431 */ /* 0x000fe200000001ff */
[----:B------:R-:W-:Y:S01]  /*0430*/  IADD3 R16, P0, PT, R30, R9, RZ ;  /* 0x000000091e107210 */ /* 0x000fe20007f1e0ff */
[----:B------:R-:W-:Y:S02]  /*0440*/  IMAD.MOV.U32 R30, RZ, RZ, R31 ;  /* 0x000000ffff1e7224 */ /* 0x000fe400078e001f */
[----:B------:R-:W-:Y:S01]  /*0450*/  IMAD.X R9, RZ, RZ, RZ, P1 ;  /* 0x000000ffff097224 */ /* 0x000fe200008e06ff */
[----:B------:R-:W-:Y:S01]  /*0460*/  IADD3.X R17, PT, PT, RZ, RZ, RZ, P0, !PT ;  /* 0x000000ffff117210 */ /* 0x000fe200007fe4ff */
[----:B------:R-:W-:Y:S02]  /*0470*/  IMAD.MOV.U32 R31, RZ, RZ, RZ ;  /* 0x000000ffff1f7224 */ /* 0x000fe400078e00ff */
[----:B------:R-:W-:-:S04]  /*0480*/  IMAD.WIDE.U32 R8, R23, R40, R8 ;  /* 0x0000002817087225 */ /* 0x000fc800078e0008 */
[----:B------:R-:W-:-:S04]  /*0490*/  IMAD.WIDE.U32 R30, R3, R20, R30 ;  /* 0x00000014031e7225 */ /* 0x000fc800078e001e */
[----:B------:R-:W-:-:S04]  /*04a0*/  IMAD.WIDE.U32 R16, R25, R22, R16 ;  /* 0x0000001619107225 */ /* 0x000fc800078e0010 */
[----:B------:R-:W-:Y:S01]  /*04b0*/  IMAD.WIDE.U32 R18, R4, R13, R18 ;  /* 0x0000000d04127225 */ /* 0x000fe200078e0012 */
[----:B------:R-:W-:Y:S02]  /*04c0*/  IADD3 R10, P0, PT, R30, R17, RZ ;  /* 0x000000111e0a7210 */ /* 0x000fe40007f1e0ff */
[----:B------:R-:W-:Y:S02]  /*04d0*/  IADD3 R16, P1, PT, R16, R9, RZ ;  /* 0x0000000910107210 */ /* 0x000fe40007f3e0ff */
[----:B------:R-:W-:Y:S01]  /*04e0*/  IADD3 R8, P2, PT, R8, R19, RZ ;  /* 0x0000001308087210 */ /* 0x000fe20007f5e0ff */
[----:B------:R-:W-:Y:S01]  /*04f0*/  IMAD.X R11, RZ, RZ, RZ, P0 ;  /* 0x000000ffff0b7224 */ /* 0x000fe200000e06ff */
[----:B------:R-:W-:Y:S01]  /*0500*/  MOV R30, R31 ;  /* 0x0000001f001e7202 */ /* 0x000fe20000000f00 */
[----:B------:R-:W-:Y:S02]  /*0510*/  IMAD.X R17, RZ, RZ, RZ, P1 ;  /* 0x000000ffff117224 */ /* 0x000fe400008e06ff */
[----:B------:R-:W-:-:S02]  /*0520*/  IMAD.X R9, RZ, RZ, RZ, P2 ;  /* 0x000000ffff097224 */ /* 0x000fc400010e06ff */
        /* <DEDUP_REMOVED lines=8> */
[----:B------:R-:W-:Y:S02]  /*05b0*/  IMAD.X R43, RZ, RZ, RZ, P0 ;  /* 0x000000ffff2b7224 */ /* 0x000fe400000e06ff */
[----:B------:R-:W-:Y:S01]  /*05c0*/  IMAD.X R11, RZ, RZ, RZ, P1 ;  /* 0x000000ffff0b7224 */ /* 0x000fe200008e06ff */
[----:B------:R-:W-:Y:S01]  /*05d0*/  IADD3.X R17, PT, PT, RZ, RZ, RZ, P2, !PT ;  /* 0x000000ffff117210 */ /* 0x000fe200017fe4ff */
[----:B------:R-:W-:-:S02]  /*05e0*/  IMAD.MOV.U32 R9, RZ, RZ, RZ ;  /* 0x000000ffff097224 */ /* 0x000fc400078e00ff */
[----:B------:R-:W-:-:S04]  /*05f0*/  IMAD.WIDE.U32 R42, R25, R20, R42 ;  /* 0x00000014192a7225 */ /* 0x000fc800078e002a */
[----:B------:R-:W-:-:S04]  /*0600*/  IMAD.WIDE.U32 R10, R23, R22, R10 ;  /* 0x00000016170a7225 */ /* 0x000fc800078e000a */
[----:B------:R-:W-:-:S04]  /*0610*/  IMAD.WIDE.U32 R16, R40, R13, R16 ;  /* 0x0000000d28107225 */ /* 0x000fc800078e0010 */
[----:B------:R-:W-:Y:S01]  /*0620*/  IMAD.WIDE.U32 R8, R4, R21, R8 ;  /* 0x0000001504087225 */ /* 0x000fe200078e0008 */
[----:B------:R-:W-:Y:S02]  /*0630*/  IADD3 R30, P0, PT, R31, R43, RZ ;  /* 0x0000002b1f1e7210 */ /* 0x000fe40007f1e0ff */
[----:B------:R-:W-:Y:S02]  /*0640*/  IADD3 R42, P1, PT, R42, R11, RZ ;  /* 0x0000000b2a2a7210 */ /* 0x000fe40007f3e0ff */
[----:B------:R-:W-:Y:S02]  /*0650*/  IADD3 R10, P2, PT, R10, R17, RZ ;  /* 0x000000110a0a7210 */ /* 0x000fe40007f5e0ff */
[----:B------:R-:W-:Y:S01]  /*0660*/  IADD3 R16, P3, PT, R16, R9, RZ ;  /* 0x0000000910107210 */ /* 0x000fe20007f7e0ff */
[----:B------:R-:W-:Y:S01]  /*0670*/  IMAD.X R31, RZ, RZ, RZ, P0 ;  /* 0x000000ffff1f7224 */ /* 0x000fe200000e06ff */
[----:B------:R-:W-:Y:S01]  /*0680*/  IADD3.X R11, PT, PT, RZ, RZ, RZ, P2, !PT ;  /* 0x000000ffff0b7210 */ /* 0x000fe200017fe4ff */
[----:B------:R-:W-:-:S02]  /*0690*/  IMAD.X R43, RZ, RZ, RZ, P1 ;  /* 0x000000ffff2b7224 */ /* 0x000fc400008e06ff */
[----:B------:R-:W-:Y:S02]  /*06a0*/  IMAD.X R17, RZ, RZ, RZ, P3 ;  /* 0x000000ffff117224 */ /* 0x000fe400018e06ff */
        /* <DEDUP_REMOVED lines=79> */
[----:B------:R-:W-:-:S04]  /*0ba0*/  IMAD.WIDE.U32 R34, R15, R20, R34 ;  /* 0x000000140f227225 */ /* 0x000fc800078e0022 */
[----:B------:R-:W-:-:S04]  /*0bb0*/  IMAD.WIDE.U32 R36, R22, R5, R36 ;  /* 0x0000000516247225 */ /* 0x000fc800078e0024 */
[----:B------:R-:W-:Y:S01]  /*0bc0*/  IMAD.WIDE.U32 R40, R40, R27, R32 ;  /* 0x0000001b28287225 */ /* 0x000fe200078e0020 */
[----:B------:R-:W-:Y:S02]  /*0bd0*/  IADD3 R30, P0, PT, R31, R35, RZ ;  /* 0x000000231f1e7210 */ /* 0x000fe40007f1e0ff */
[----:B------:R-:W-:Y:S02]  /*0be0*/  IADD3 R34, P1, PT, R34, R37, RZ ;  /* 0x0000002522227210 */ /* 0x000fe40007f3e0ff */
[----:B------:R-:W-:Y:S01]  /*0bf0*/  IADD3 R36, P2, PT, R36, R41, RZ ;  /* 0x0000002924247210 */ /* 0x000fe20007f5e0ff */
[----:B------:R-:W-:Y:S02]  /*0c00*/  IMAD.X R31, RZ, RZ, RZ, P0 ;  /* 0x000000ffff1f7224 */ /* 0x000fe400000e06ff */
[----:B------:R-:W-:Y:S02]  /*0c10*/  IMAD.X R35, RZ, RZ, RZ, P1 ;  /* 0x000000ffff237224 */ /* 0x000fe400008e06ff */
[----:B------:R-:W-:-:S02]  /*0c20*/  IMAD.X R37, RZ, RZ, RZ, P2 ;  /* 0x000000ffff257224 */ /* 0x000fc400010e06ff */
[----:B------:R-:W-:-:S04]  /*0c30*/  IMAD.WIDE.U32 R30, R15, R26, R30 ;  /* 0x0000001a0f1e7225 */ /* 0x000fc800078e001e */
[----:B------:R-:W-:-:S04]  /*0c40*/  IMAD.WIDE.U32 R34, R24, R5, R34 ;  /* 0x0000000518227225 */ /* 0x000fc800078e0022 */
[----:B------:R-:W-:Y:S01]  /*0c50*/  IMAD.WIDE.U32 R14, R14, R27, R36 ;  /* 0x0000001b0e0e7225 */ /* 0x000fe200078e0024 */
[----:B------:R-:W-:-:S04]  /*0c60*/  IADD3 R32, P0, PT, R30, R35, RZ ;  /* 0x000000231e207210 */ /* 0x000fc80007f1e0ff */
[----:B------:R-:W-:Y:S02]  /*0c70*/  IADD3 R34, P1, PT, R34, R15, RZ ;  /* 0x0000000f22227210 */ /* 0x000fe40007f3e0ff */
[----:B------:R-:W-:-:S03]  /*0c80*/  IADD3.X R33, PT, PT, RZ, RZ, RZ, P0, !PT ;  /* 0x000000ffff217210 */ /* 0x000fc600007fe4ff */
[----:B------:R-:W-:Y:S02]  /*0c90*/  IMAD.X R35, RZ, RZ, RZ, P1 ;  /* 0x000000ffff237224 */ /* 0x000fe400008e06ff */
[----:B------:R-:W-:Y:S01]  /*0ca0*/  IMAD.WIDE.U32 R32, R5, R20, R32 ;  /* 0x0000001405207225 */ /* 0x000fe200078e0020 */
[----:B------:R-:W0:Y:S03]  /*0cb0*/  LDC.64 R44, c[0x0][0x398] ;  /* 0x0000e600ff2c7b82 */ /* 0x000e260000000a00 */
[----:B------:R-:W-:Y:S01]  /*0cc0*/  IMAD.WIDE.U32 R22, R22, R27, R34 ;  /* 0x0000001b16167225 */ /* 0x000fe200078e0022 */
[----:B------:R-:W-:-:S04]  /*0cd0*/  IADD3 R30, P0, PT, R31, R33, RZ ;  /* 0x000000211f1e7210 */ /* 0x000fc80007f1e0ff */
[----:B------:R-:W-:Y:S01]  /*0ce0*/  IADD3 R32, P1, PT, R32, R23, RZ ;  /* 0x0000001720207210 */ /* 0x000fe20007f3e0ff */
[----:B------:R-:W-:-:S04]  /*0cf0*/  IMAD.X R31, RZ, RZ, RZ, P0 ;  /* 0x000000ffff1f7224 */ /* 0x000fc800000e06ff */
[----:B------:R-:W-:Y:S02]  /*0d00*/  IMAD.X R33, RZ, RZ, RZ, P1 ;  /* 0x000000ffff217224 */ /* 0x000fe400008e06ff */
[----:B------:R-:W-:-:S04]  /*0d10*/  IMAD.WIDE.U32 R30, R5, R26, R30 ;  /* 0x0000001a051e7225 */ /* 0x000fc800078e001e */
[----:B------:R-:W-:-:S05]  /*0d20*/  IMAD.WIDE.U32 R24, R24, R27, R32 ;  /* 0x0000001b18187225 */ /* 0x000fca00078e0020 */
[----:B------:R-:W-:Y:S01]  /*0d30*/  IADD3 R32, P0, PT, R30, R25, RZ ;  /* 0x000000191e207210 */ /* 0x000fe20007f1e0ff */
[----:B0-----:R-:W2:Y:S03]  /*0d40*/  LDG.E R34, desc[UR20][R44.64+0x10] ;  /* 0x000010142c227981 */ /* 0x001ea6000c1e1900 */
[----:B------:R-:W-:Y:S01]  /*0d50*/  IADD3.X R33, PT, PT, RZ, RZ, RZ, P0, !PT ;  /* 0x000000ffff217210 */ /* 0x000fe200007fe4ff */
[----:B------:R-:W3:Y:S02]  /*0d60*/  LDG.E R30, desc[UR20][R44.64] ;  /* 0x000000142c1e7981 */ /* 0x000ee4000c1e1900 */
[----:B------:R-:W-:Y:S02]  /*0d70*/  IMAD.WIDE.U32 R20, R20, R27, R32 ;  /* 0x0000001b14147225 */ /* 0x000fe400078e0020 */
[----:B------:R-:W4:Y:S03]  /*0d80*/  LDG.E R35, desc[UR20][R44.64+0x14] ;  /* 0x000014142c237981 */ /* 0x000f26000c1e1900 */
[----:B------:R-:W-:Y:S01]  /*0d90*/  IADD3 R32, P0, PT, R31, R21, RZ ;  /* 0x000000151f207210 */ /* 0x000fe20007f1e0ff */
[----:B------:R-:W4:Y:S04]  /*0da0*/  LDG.E R36, desc[UR20][R44.64+0x18] ;  /* 0x000018142c247981 */ /* 0x000f28000c1e1900 */
[----:B------:R-:W2:Y:S01]  /*0db0*/  LDG.E R31, desc[UR20][R44.64+0x4] ;  /* 0x000004142c1f7981 */ /* 0x000ea2000c1e1900 */
[----:B------:R-:W-:-:S03]  /*0dc0*/  IMAD.X R33, RZ, RZ, RZ, P0 ;  /* 0x000000ffff217224 */ /* 0x000fc600000e06ff */
[----:B------:R-:W4:Y:S01]  /*0dd0*/  LDG.E R37, desc[UR20][R44.64+0x1c] ;  /* 0x00001c142c257981 */ /* 0x000f22000c1e1900 */
[----:B------:R-:W-:-:S03]  /*0de0*/  IMAD.WIDE.U32 R26, R27, R26, R32 ;  /* 0x0000001a1b1a7225 */ /* 0x000fc600078e0020 */
[----:B------:R-:W4:Y:S04]  /*0df0*/  LDG.E R32, desc[UR20][R44.64+0x8] ;  /* 0x000008142c207981 */ /* 0x000f28000c1e1900 */
[----:B------:R-:W4:Y:S04]  /*0e00*/  LDG.E R33, desc[UR20][R44.64+0xc] ;  /* 0x00000c142c217981 */ /* 0x000f28000c1e1900 */
[----:B------:R0:W4:Y:S02]  /*0e10*/  LDG.E R38, desc[UR20][R44.64+0x20] ;  /* 0x000020142c267981 */ /* 0x000124000c1e1900 */
[----:B0-----:R-:W0:Y:S02]  /*0e20*/  LDC.64 R44, c[0x0][0x390] ;  /* 0x0000e400ff2c7b82 */ /* 0x001e240000000a00 */
[----:B0-----:R-:W4:Y:S01]  /*0e30*/  LDG.E R39, desc[UR20][R44.64] ;  /* 0x000000142c277981 */ /* 0x001f22000c1e1900 */
[----:B------:R-:W-:Y:S01]  /*0e40*/  IMAD R4, R4, R3, RZ ;  /* 0x0000000304047224 */ /* 0x000fe200078e02ff */
[----:B------:R-:W-:Y:S01]  /*0e50*/  MOV R9, R16 ;  /* 0x0000001000097202 */ /* 0x000fe20000000f00 */
[----:B------:R-:W-:Y:S01]  /*0e60*/  IMAD.MOV.U32 R5, RZ, RZ, R28 ;  /* 0x000000ffff057224 */ /* 0x000fe200078e001c */
[----:B------:R-:W4:Y:S01]  /*0e70*/  LDG.E R3, desc[UR20][R44.64+0x4] ;  /* 0x000004142c037981 */ /* 0x000f22000c1e1900 */
[----:B------:R-:W-:-:S03]  /*0e80*/  IMAD.MOV.U32 R7, RZ, RZ, R18 ;  /* 0x000000ffff077224 */ /* 0x000fc600078e0012 */
[----:B------:R-:W4:Y:S04]  /*0e90*/  LDG.E R16, desc[UR20][R44.64+0x8] ;  /* 0x000008142c107981 */ /* 0x000f28000c1e1900 */
[----:B------:R-:W4:Y:S04]  /*0ea0*/  LDG.E R17, desc[UR20][R44.64+0xc] ;  /* 0x00000c142c117981 */ /* 0x000f28000c1e1900 */
[----:B------:R-:W4:Y:S04]  /*0eb0*/  LDG.E R18, desc[UR20][R44.64+0x10] ;  /* 0x000010142c127981 */ /* 0x000f28000c1e1900 */
[----:B------:R-:W4:Y:S04]  /*0ec0*/  LDG.E R19, desc[UR20][R44.64+0x14] ;  /* 0x000014142c137981 */ /* 0x000f28000c1e1900 */
[----:B------:R-:W4:Y:S01]  /*0ed0*/  LDG.E R28, desc[UR20][R44.64+0x18] ;  /* 0x000018142c1c7981 */ /* 0x000f22000c1e1900 */
[----:B------:R-:W0:Y:S01]  /*0ee0*/  S2UR UR5, SR_CgaCtaId ;  /* 0x00000000000579c3 */ /* 0x000e220000008800 */
[----:B------:R-:W1:Y:S01]  /*0ef0*/  S2R R29, SR_TID.X ;  /* 0x00000000001d7919 */ /* 0x000e620000002100 */
[----:B------:R-:W-:Y:S01]  /*0f00*/  UMOV UR4, 0x400 ;  /* 0x0000040000047882 */ /* 0x000fe20000000000 */
[----:B------:R-:W-:Y:S01]  /*0f10*/  ISETP.GT.U32.AND P0, PT, R26, -0x1, PT ;  /* 0xffffffff1a00780c */ /* 0x000fe20003f04070 */
[----:B------:R-:W-:Y:S01]  /*0f20*/  IMAD.MOV.U32 R11, RZ, RZ, R42 ;  /* 0x000000ffff0b7224 */ /* 0x000fe200078e002a */
[----:B------:R-:W-:Y:S01]  /*0f30*/  MOV R25, R20 ;  /* 0x0000001400197202 */ /* 0x000fe20000000f00 */
[----:B------:R-:W-:Y:S01]  /*0f40*/  IMAD.MOV.U32 R13, RZ, RZ, R40 ;  /* 0x000000ffff0d7224 */ /* 0x000fe200078e0028 */
[C---:B------:R-:W-:Y:S01]  /*0f50*/  ISETP.GT.U32.AND.EX P0, PT, R27.reuse, RZ, PT, P0 ;  /* 0x000000ff1b00720c */ /* 0x040fe20003f04100 */
[----:B------:R-:W-:Y:S01]  /*0f60*/  IMAD.MOV.U32 R15, RZ, RZ, R22 ;  /* 0x000000ffff0f7224 */ /* 0x000fe200078e0016 */
[----:B------:R4:W5:Y:S02]  /*0f70*/  LDG.E R0, desc[UR20][R44.64+0x1c] ;  /* 0x00001c142c007981 */ /* 0x000964000c1e1900 */
[----:B------:R-:W-:Y:S01]  /*0f80*/  SEL R27, R27, RZ, P0 ;  /* 0x000000ff1b1b7207 */ /* 0x000fe20000000000 */
[----:B0-----:R-:W-:-:S06]  /*0f90*/  ULEA UR4, UR5, UR4, 0x18 ;  /* 0x0000000405047291 */ /* 0x001fcc000f8ec0ff */
[----:B-1----:R-:W-:-:S05]  /*0fa0*/  LEA R29, R29, UR4, 0x6 ;  /* 0x000000041d1d7c11 */ /* 0x002fca000f8e30ff */
[----:B------:R-:W-:Y:S04]  /*0fb0*/  STS.128 [R29], R4 ;  /* 0x000000041d007388 */ /* 0x000fe80000000c00 */
[----:B------:R-:W-:Y:S04]  /*0fc0*/  STS.128 [R29+0x10], R8 ;  /* 0x000010081d007388 */ /* 0x000fe80000000c00 */
[----:B------:R-:W-:Y:S04]  /*0fd0*/  STS.128 [R29+0x20], R12 ;  /* 0x0000200c1d007388 */ /* 0x000fe80000000c00 */
[----:B------:R0:W-:Y:S01]  /*0fe0*/  STS.128 [R29+0x30], R24 ;  /* 0x000030181d007388 */ /* 0x0001e20000000c00 */
[----:B------:R-:W-:Y:S06]  /*0ff0*/  BAR.SYNC.DEFER_BLOCKING 0x0 ;  /* 0x0000000000007b1d */ /* 0x000fec0000010000 */
[----:B------:R-:W1:Y:S01]  /*1000*/  LDS.128 R20, [R29] ;  /* 0x000000001d147984 */ /* 0x000e620000000c00 */
[----:B0-----:R-:W-:-:S02]  /*1010*/  HFMA2 R25, -RZ, RZ, 0, 0 ;  /* 0x00000000ff197431 */ /* 0x001fc400000001ff */
[----:B------:R-:W-:Y:S02]  /*1020*/  IMAD.MOV.U32 R27, RZ, RZ, RZ ;  /* 0x000000ffff1b7224 */ /* 0x000fe400078e00ff */
[----:B------:R-:W-:Y:S01]  /*1030*/  IMAD.MOV.U32 R41, RZ, RZ, RZ ;  /* 0x000000ffff297224 */ /* 0x000fe200078e00ff */
[----:B------:R-:W0:Y:S04]  /*1040*/  LDS.128 R12, [R29+0x10] ;  /* 0x000010001d0c7984 */ /* 0x000e280000000c00 */
[----:B------:R-:W0:Y:S04]  /*1050*/  LDS.128 R8, [R29+0x20] ;  /* 0x000020001d087984 */ /* 0x000e280000000c00 */
[----:B------:R-:W-:Y:S04]  /*1060*/  STL [R1+0x24], RZ ;  /* 0x000024ff01007387 */ /* 0x000fe80000100800 */
[----:B------:R-:W-:Y:S04]  /*1070*/  STL.64 [R1+0x28], RZ ;  /* 0x000028ff01007387 */ /* 0x000fe80000100a00 */
[----:B------:R-:W-:Y:S04]  /*1080*/  STL.64 [R1+0x30], RZ ;  /* 0x000030ff01007387 */ /* 0x000fe80000100a00 */
[----:B------:R-:W-:Y:S04]  /*1090*/  STL.64 [R1+0x38], RZ ;  /* 0x000038ff01007387 */ /* 0x000fe80000100a00 */
[----:B------:R-:W-:Y:S04]  /*10a0*/  STL.64 [R1+0x40], RZ ;  /* 0x000040ff01007387 */ /* 0x000fe80000100a00 */
[----:B------:R-:W-:Y:S04]  /*10b0*/  STL.64 [R1+0x48], RZ ;  /* 0x000048ff01007387 */ /* 0x000fe80000100a00 */
[----:B------:R-:W-:Y:S04]  /*10c0*/  STL.64 [R1+0x50], RZ ;  /* 0x000050ff01007387 */ /* 0x000fe80000100a00 */
[----:B------:R-:W-:Y:S01]  /*10d0*/  STL.64 [R1+0x58], RZ ;  /* 0x000058ff01007387 */ /* 0x000fe20000100a00 */
[----:B---3--:R-:W-:-:S02]  /*10e0*/  R2UR UR15, R30 ;  /* 0x000000001e0f72ca */ /* 0x008fc400000e0000 */
[----:B--2---:R-:W-:-:S11]  /*10f0*/  R2UR UR4, R31 ;  /* 0x000000001f0472ca */ /* 0x004fd600000e0000 */
[----:B-1----:R-:W-:-:S04]  /*1100*/  IMAD.WIDE.U32 R42, R20, UR15, RZ ;  /* 0x0000000f142a7c25 */ /* 0x002fc8000f8e00ff */
[----:B------:R-:W-:Y:S02]  /*1110*/  IMAD.MOV.U32 R30, RZ, RZ, R43 ;  /* 0x000000ffff1e7224 */ /* 0x000fe400078e002b */
[----:B------:R-:W-:Y:S01]  /*1120*/  IMAD.MOV.U32 R31, RZ, RZ, RZ ;  /* 0x000000ffff1f7224 */ /* 0x000fe200078e00ff */
[----:B----4-:R-:W-:Y:S01]  /*1130*/  R2UR UR5, R32 ;  /* 0x00000000200572ca */ /* 0x010fe200000e0000 */
[----:B------:R-:W-:Y:S01]  /*1140*/  IMAD.WIDE.U32 R30, R20, UR4, R30 ;  /* 0x00000004141e7c25 */ /* 0x000fe2000f8e001e */
[----:B------:R-:W-:-:S03]  /*1150*/  R2UR UR6, R33 ;  /* 0x00000000210672ca */ /* 0x000fc600000e0000 */
[----:B------:R-:W-:Y:S01]  /*1160*/  IMAD.MOV.U32 R24, RZ, RZ, R31 ;  /* 0x000000ffff187224 */ /* 0x000fe200078e001f */
[----:B------:R-:W-:-:S07]  /*1170*/  R2UR UR7, R34 ;  /* 0x00000000220772ca */ /* 0x000fce00000e0000 */
[----:B------:R-:W-:-:S04]  /*1180*/  IMAD.WIDE.U32 R24, R20, UR5, R24 ;  /* 0x0000000514187c25 */ /* 0x000fc8000f8e0018 */
[----:B------:R-:W-:Y:S01]  /*1190*/  IMAD.MOV.U32 R26, RZ, RZ, R25 ;  /* 0x000000ffff1a7224 */ /* 0x000fe200078e0019 */
[----:B------:R-:W-:-:S03]  /*11a0*/  R2UR UR16, R35 ;  /* 0x00000000231072ca */ /* 0x000fc600000e0000 */
[----:B------:R-:W-:Y:S01]  /*11b0*/  IMAD.WIDE.U32 R26, R20, UR6, R26 ;  /* 0x00000006141a7c25 */ /* 0x000fe2000f8e001a */
[----:B------:R-:W-:-:S03]  /*11c0*/  MOV R33, RZ ;  /* 0x000000ff00217202 */ /* 0x000fc60000000f00 */
[----:B------:R-:W-:Y:S01]  /*11d0*/  IMAD.MOV.U32 R32, RZ, RZ, R27 ;  /* 0x000000ffff207224 */ /* 0x000fe200078e001b */
[----:B------:R-:W-:-:S03]  /*11e0*/  R2UR UR17, R36 ;  /* 0x00000000241172ca */ /* 0x000fc600000e0000 */
[----:B------:R-:W-:-:S04]  /*11f0*/  IMAD.WIDE.U32 R32, R20, UR7, R32 ;  /* 0x0000000714207c25 */ /* 0x000fc8000f8e0020 */
[----:B------:R-:W-:Y:S01]  /*1200*/  IMAD.MOV.U32 R40, RZ, RZ, R33 ;  /* 0x000000ffff287224 */ /* 0x000fe200078e0021 */
[----:B------:R-:W-:-:S03]  /*1210*/  R2UR UR18, R37 ;  /* 0x00000000251272ca */ /* 0x000fc600000e0000 */
[----:B------:R-:W-:Y:S01]  /*1220*/  IMAD.WIDE.U32 R40, R20, UR16, R40 ;  /* 0x0000001014287c25 */ /* 0x000fe2000f8e0028 */
[----:B------:R-:W-:-:S03]  /*1230*/  R2UR UR19, R38 ;  /* 0x00000000261372ca */ /* 0x000fc600000e0000 */
[----:B------:R-:W-:Y:S01]  /*1240*/  IMAD.MOV.U32 R38, RZ, RZ, R41 ;  /* 0x000000ffff267224 */ /* 0x000fe200078e0029 */
[----:B------:R-:W-:Y:S01]  /*1250*/  R2UR UR8, R39 ;  /* 0x00000000270872ca */ /* 0x000fe200000e0000 */
[----:B------:R-:W-:Y:S02]  /*1260*/  IMAD.MOV.U32 R39, RZ, RZ, RZ ;  /* 0x000000ffff277224 */ /* 0x000fe400078e00ff */
[----:B------:R-:W-:Y:S01]  /*1270*/  IMAD.WIDE.U32 R38, R20, UR17, R38 ;  /* 0x0000001114267c25 */ /* 0x000fe2000f8e0026 */
[----:B------:R-:W-:-:S03]  /*1280*/  MOV R4, R32 ;  /* 0x0000002000047202 */ /* 0x000fc60000000f00 */
[----:B------:R-:W-:Y:S02]  /*1290*/  IMAD.MOV.U32 R36, RZ, RZ, R39 ;  /* 0x000000ffff247224 */ /* 0x000fe400078e0027 */
[----:B------:R-:W-:Y:S02]  /*12a0*/  IMAD.MOV.U32 R37, RZ, RZ, RZ ;  /* 0x000000ffff257224 */ /* 0x000fe400078e00ff */
[----:B------:R-:W-:Y:S02]  /*12b0*/  IMAD.MOV.U32 R5, RZ, RZ, R40 ;  /* 0x000000ffff057224 */ /* 0x000fe400078e0028 */
[----:B------:R-:W-:Y:S01]  /*12c0*/  IMAD.WIDE.U32 R36, R20, UR18, R36 ;  /* 0x0000001214247c25 */ /* 0x000fe2000f8e0024 */
[----:B------:R-:W-:Y:S02]  /*12d0*/  MOV R34, R38 ;  /* 0x0000002600227202 */ /* 0x000fe40000000f00 */
[----:B------:R-:W-:Y:S01]  /*12e0*/  STL.64 [R1+0x10], R4 ;  /* 0x0000100401007387 */ /* 0x000fe20000100a00 */
[----:B------:R-:W-:-:S03]  /*12f0*/  IMAD.MOV.U32 R35, RZ, RZ, R36 ;  /* 0x000000ffff237224 */ /* 0x000fc600078e0024 */
[----:B------:R-:W1:Y:S01]  /*1300*/  LDS.128 R4, [R29+0x30] ;  /* 0x000030001d047984 */ /* 0x000e620000000c00 */
[----:B------:R-:W-:-:S03]  /*1310*/  IMAD.MOV.U32 R43, RZ, RZ, R30 ;  /* 0x000000ffff2b7224 */ /* 0x000fc600078e001e */
[----:B------:R2:W-:Y:S01]  /*1320*/  STL.64 [R1+0x18], R34 ;  /* 0x0000182201007387 */ /* 0x0005e20000100a00 */
[----:B------:R-:W-:Y:S01]  /*1330*/  MOV R44, R24 ;  /* 0x00000018002c7202 */ /* 0x000fe20000000f00 */
[----:B------:R-:W-:Y:S02]  /*1340*/  IMAD.MOV.U32 R45, RZ, RZ, R26 ;  /* 0x000000ffff2d7224 */ /* 0x000fe400078e001a */
[----:B------:R3:W-:Y:S01]  /*1350*/  STL.64 [R1], R42 ;  /* 0x0000002a01007387 */ /* 0x0007e20000100a00 */
[----:B--2---:R-:W-:Y:S02]  /*1360*/  IMAD.MOV.U32 R34, RZ, RZ, R37 ;  /* 0x000000ffff227224 */ /* 0x004fe400078e0025 */
[----:B------:R-:W-:Y:S02]  /*1370*/  IMAD.MOV.U32 R35, RZ, RZ, RZ ;  /* 0x000000ffff237224 */ /* 0x000fe400078e00ff */
[----:B---3--:R-:W-:Y:S01]  /*1380*/  IMAD.WIDE.U32 R42, R20, UR19, R34 ;  /* 0x00000013142a7c25 */ /* 0x008fe2000f8e0022 */
[----:B------:R2:W-:Y:S04]  /*1390*/  STL.64 [R1+0x8], R44 ;  /* 0x0000082c01007387 */ /* 0x0005e80000100a00 */
[----:B------:R2:W-:Y:S01]  /*13a0*/  STL [R1+0x60], RZ ;  /* 0x000060ff01007387 */ /* 0x0005e20000100800 */
[----:B------:R-:W-:-:S03]  /*13b0*/  ISETP.GE.U32.AND P0, PT, R42, RZ, PT ;  /* 0x000000ff2a00720c */ /* 0x000fc60003f06070 */
[----:B------:R2:W-:Y:S01]  /*13c0*/  STL [R1+0x20], R42 ;  /* 0x0000202a01007387 */ /* 0x0005e20000100800 */
[----:B------:R-:W-:Y:S01]  /*13d0*/  ISETP.GE.U32.AND.EX P0, PT, R43, 0x1, PT, P0 ;  /* 0x000000012b00780c */ /* 0x000fe20003f06100 */
[----:B------:R-:W-:Y:S01]  /*13e0*/  BSSY.RECONVERGENT B0, `(.L_x_0) ;  /* 0x0000021000007945 */ /* 0x000fe20003800200 */
[----:B------:R-:W-:Y:S02]  /*13f0*/  R2UR UR9, R3 ;  /* 0x00000000030972ca */ /* 0x000fe400000e0000 */
[----:B------:R-:W-:Y:S02]  /*1400*/  R2UR UR10, R16 ;  /* 0x00000000100a72ca */ /* 0x000fe400000e0000 */
[----:B------:R-:W-:Y:S02]  /*1410*/  R2UR UR11, R17 ;  /* 0x00000000110b72ca */ /* 0x000fe400000e0000 */
[----:B------:R-:W-:Y:S02]  /*1420*/  R2UR UR12, R18 ;  /* 0x00000000120c72ca */ /* 0x000fe400000e0000 */
[----:B------:R-:W-:-:S02]  /*1430*/  R2UR UR13, R19 ;  /* 0x00000000130d72ca */ /* 0x000fc400000e0000 */
[----:B------:R-:W-:Y:S01]  /*1440*/  R2UR UR14, R28 ;  /* 0x000000001c0e72ca */ /* 0x000fe200000e0000 */
[----:B------:R-:W-:Y:S01]  /*1450*/  IMAD.MOV.U32 R33, RZ, RZ, R40 ;  /* 0x000000ffff217224 */ /* 0x000fe200078e0028 */
[----:B------:R-:W-:Y:S01]  /*1460*/  MOV R25, R26 ;  /* 0x0000001a00197202 */ /* 0x000fe20000000f00 */
[----:B------:R-:W-:Y:S01]  /*1470*/  IMAD.MOV.U32 R39, RZ, RZ, R36 ;  /* 0x000000ffff277224 */ /* 0x000fe200078e0024 */
[----:B------:R-:W-:Y:S01]  /*1480*/  CS2R R26, SRZ ;  /* 0x00000000001a7805 */ /* 0x000fe2000001ff00 */
[----:B------:R-:W-:Y:S01]  /*1490*/  IMAD.MOV.U32 R16, RZ, RZ, R42 ;  /* 0x000000ffff107224 */ /* 0x000fe200078e002a */
[----:B012---:R-:W-:Y:S09]  /*14a0*/  @!P0 BRA `(.L_x_1) ;  /* 0x0000000000508947 */ /* 0x007ff20003800000 */
[----:B------:R-:W-:Y:S01]  /*14b0*/  BSSY.RECONVERGENT B1, `(.L_x_2) ;  /* 0x000000c000017945 */ /* 0x000fe20003800200 */
[----:B------:R-:W-:-:S07]  /*14c0*/  MOV R3, 0x9 ;  /* 0x0000000900037802 */ /* 0x000fce0000000f00 */
.L_x_3:
[----:B------:R-:W-:-:S05]  /*14d0*/  LEA R16, R3, UR22, 0x2 ;  /* 0x0000001603107c11 */ /* 0x000fca000f8e10ff */
[----:B------:R-:W2:Y:S02]  /*14e0*/  LDL R17, [R16] ;  /* 0x0000000010117983 */ /* 0x000ea40000100800 */
[----:B--2---:R-:W-:-:S04]  /*14f0*/  IADD3 R17, P1, PT, R17, R43, RZ ;  /* 0x0000002b11117210 */ /* 0x004fc80007f3e0ff */
[----:B------:R-:W-:Y:S01]  /*1500*/  ISETP.GT.U32.AND P0, PT, R17, -0x1, PT ;  /* 0xffffffff1100780c */ /* 0x000fe20003f04070 */
[----:B------:R0:W-:Y:S01]  /*1510*/  STL [R16], R17 ;  /* 0x0000001110007387 */ /* 0x0001e20000100800 */
[----:B------:R-:W-:Y:S01]  /*1520*/  IMAD.X R43, RZ, RZ, RZ, P1 ;  /* 0x000000ffff2b7224 */ /* 0x000fe200008e06ff */
[C---:B------:R-:W-:Y:S01]  /*1530*/  ISETP.GE.U32.AND P1, PT, R3.reuse, 0x18, PT ;  /* 0x000000180300780c */ /* 0x040fe20003f26070 */
[----:B------:R-:W-:-:S03]  /*1540*/  VIADD R3, R3, 0x1 ;  /* 0x0000000103037836 */ /* 0x000fc60000000000 */
[----:B------:R-:W-:-:S13]  /*1550*/  ISETP.GT.U32.AND.EX P0, PT, R43, RZ, PT, P0 ;  /* 0x000000ff2b00720c */ /* 0x000fda0003f04100 */
[----:B0-----:R-:W-:Y:S05]  /*1560*/  @!P1 BRA P0, `(.L_x_3) ;  /* 0xfffffffc00d89947 */ /* 0x001fea000003ffff */
[----:B------:R-:W-:Y:S05]  /*1570*/  BSYNC.RECONVERGENT B1 ;  /* 0x0000000000017941 */ /* 0x000fea0003800200 */
.L_x_2:
[----:B------:R-:W2:Y:S04]  /*1580*/  LDL.64 R16, [R1+0x20] ;  /* 0x0000200001107983 */ /* 0x000ea80000100a00 */
[----:B------:R0:W5:Y:S04]  /*1590*/  LDL R30, [R1+0x4] ;  /* 0x00000400011e7983 */ /* 0x0001680000100800 */
[----:B------:R0:W5:Y:S04]  /*15a0*/  LDL.64 R24, [R1+0x8] ;  /* 0x0000080001187983 */ /* 0x0001680000100a00 */
[----:B------:R0:W5:Y:S04]  /*15b0*/  LDL.64 R32, [R1+0x10] ;  /* 0x0000100001207983 */ /* 0x0001680000100a00 */
[----:B------:R0:W5:Y:S01]  /*15c0*/  LDL.64 R38, [R1+0x18] ;  /* 0x0000180001267983 */ /* 0x0001620000100a00 */
[----:B------:R-:W-:Y:S01]  /*15d0*/  IMAD.MOV.U32 R27, RZ, RZ, RZ ;  /* 0x000000ffff1b7224 */ /* 0x000fe200078e00ff */
[----:B0-2---:R-:W-:-:S07]  /*15e0*/  MOV R26, R17 ;  /* 0x00000011001a7202 */ /* 0x005fce0000000f00 */
.L_x_1:
[----:B------:R-:W-:Y:S05]  /*15f0*/  BSYNC.RECONVERGENT B0 ;  /* 0x0000000000007941 */ /* 0x000fea0003800200 */
.L_x_0:
[----:B------:R-:W-:Y:S01]  /*1600*/  IMAD.MOV.U32 R31, RZ, RZ, RZ ;  /* 0x000000ffff1f7224 */ /* 0x000fe200078e00ff */
[----:B------:R-:W-:Y:S01]  /*1610*/  BSSY.RECONVERGENT B0, `(.L_x_4) ;  /* 0x0000043000007945 */ /* 0x000fe20003800200 */
[----:B-----5:R-:W-:-:S05]  /*1620*/  IMAD.WIDE.U32 R18, R21, UR15, R30 ;  /* 0x0000000f15127c25 */ /* 0x020fca000f8e001e */
[----:B------:R-:W-:Y:S01]  /*1630*/  IADD3 R36, P0, PT, R19, R24, RZ ;  /* 0x0000001813247210 */ /* 0x000fe20007f1e0ff */
[----:B------:R0:W-:Y:S03]  /*1640*/  STL [R1+0x4], R18 ;  /* 0x0000041201007387 */ /* 0x0001e60000100800 */
[----:B------:R-:W-:-:S03]  /*1650*/  IADD3.X R37, PT, PT, RZ, RZ, RZ, P0, !PT ;  /* 0x000000ffff257210 */ /* 0x000fc600007fe4ff */
[----:B------:R-:W-:-:S04]  /*1660*/  IMAD.WIDE.U32 R36, R21, UR4, R36 ;  /* 0x0000000415247c25 */ /* 0x000fc8000f8e0024 */
[----:B0-----:R-:W-:Y:S01]  /*1670*/  IMAD.MOV.U32 R18, RZ, RZ, R36 ;  /* 0x000000ffff127224 */ /* 0x001fe200078e0024 */
[----:B------:R-:W-:-:S05]  /*1680*/  IADD3 R24, P0, PT, R37, R25, RZ ;  /* 0x0000001925187210 */ /* 0x000fca0007f1e0ff */
[----:B------:R-:W-:Y:S02]  /*1690*/  IMAD.X R25, RZ, RZ, RZ, P0 ;  /* 0x000000ffff197224 */ /* 0x000fe400000e06ff */
[----:B------:R-:W-:-:S04]  /*16a0*/  IMAD.WIDE.U32 R24, R21, UR5, R24 ;  /* 0x0000000515187c25 */ /* 0x000fc8000f8e0018 */
[--C-:B------:R-:W-:Y:S01]  /*16b0*/  IMAD.MOV.U32 R17, RZ, RZ, R24.reuse ;  /* 0x000000ffff117224 */ /* 0x100fe200078e0018 */
[----:B------:R-:W-:Y:S01]  /*16c0*/  IADD3 R28, P0, PT, R25, R32, RZ ;  /* 0x00000020191c7210 */ /* 0x000fe20007f1e0ff */
[----:B------:R-:W-:-:S04]  /*16d0*/  IMAD.MOV.U32 R19, RZ, RZ, R24 ;  /* 0x000000ffff137224 */ /* 0x000fc800078e0018 */
[----:B------:R-:W-:Y:S02]  /*16e0*/  IMAD.X R29, RZ, RZ, RZ, P0 ;  /* 0x000000ffff1d7224 */ /* 0x000fe400000e06ff */
[----:B------:R-:W-:-:S04]  /*16f0*/  IMAD.WIDE.U32 R28, R21, UR6, R28 ;  /* 0x00000006151c7c25 */ /* 0x000fc8000f8e001c */
[----:B------:R-:W-:Y:S01]  /*1700*/  IMAD.MOV.U32 R42, RZ, RZ, R28 ;  /* 0x000000ffff2a7224 */ /* 0x000fe200078e001c */
[----:B------:R-:W-:-:S04]  /*1710*/  IADD3 R30, P0, PT, R29, R33, RZ ;  /* 0x000000211d1e7210 */ /* 0x000fc80007f1e0ff */
[----:B------:R-:W-:-:S03]  /*1720*/  IADD3.X R31, PT, PT, RZ, RZ, RZ, P0, !PT ;  /* 0x000000ffff1f7210 */ /* 0x000fc600007fe4ff */
[----:B------:R-:W-:-:S04]  /*1730*/  IMAD.WIDE.U32 R30, R21, UR7, R30 ;  /* 0x00000007151e7c25 */ /* 0x000fc8000f8e001e */
[----:B------:R-:W-:Y:S01]  /*1740*/  IMAD.MOV.U32 R43, RZ, RZ, R30 ;  /* 0x000000ffff2b7224 */ /* 0x000fe200078e001e */
[----:B------:R-:W-:-:S04]  /*1750*/  IADD3 R32, P0, PT, R31, R38, RZ ;  /* 0x000000261f207210 */ /* 0x000fc80007f1e0ff */
[----:B------:R-:W-:Y:S01]  /*1760*/  STL.64 [R1+0x10], R42 ;  /* 0x0000102a01007387 */ /* 0x000fe20000100a00 */
[----:B------:R-:W-:Y:S02]  /*1770*/  IMAD.X R33, RZ, RZ, RZ, P0 ;  /* 0x000000ffff217224 */ /* 0x000fe400000e06ff */
[----:B------:R-:W-:-:S05]  /*1780*/  IMAD.WIDE.U32 R32, R21, UR16, R32 ;  /* 0x0000001015207c25 */ /* 0x000fca000f8e0020 */
[----:B------:R-:W-:Y:S02]  /*1790*/  IADD3 R34, P0, PT, R33, R39, RZ ;  /* 0x0000002721227210 */ /* 0x000fe40007f1e0ff */
[----:B------:R-:W-:-:S03]  /*17a0*/  MOV R44, R32 ;  /* 0x00000020002c7202 */ /* 0x000fc60000000f00 */
[----:B------:R-:W-:Y:S02]  /*17b0*/  IMAD.X R35, RZ, RZ, RZ, P0 ;  /* 0x000000ffff237224 */ /* 0x000fe400000e06ff */
[----:B------:R-:W-:-:S04]  /*17c0*/  IMAD.WIDE.U32 R34, R21, UR17, R34 ;  /* 0x0000001115227c25 */ /* 0x000fc8000f8e0022 */
[----:B------:R-:W-:Y:S01]  /*17d0*/  IMAD.MOV.U32 R45, RZ, RZ, R34 ;  /* 0x000000ffff2d7224 */ /* 0x000fe200078e0022 */
[----:B------:R-:W-:Y:S01]  /*17e0*/  IADD3 R38, P0, PT, R35, R16, RZ ;  /* 0x0000001023267210 */ /* 0x000fe20007f1e0ff */
[----:B------:R-:W-:-:S03]  /*17f0*/  IMAD.MOV.U32 R16, RZ, RZ, R36 ;  /* 0x000000ffff107224 */ /* 0x000fc600078e0024 */
[----:B------:R-:W-:Y:S01]  /*1800*/  IADD3.X R39, PT, PT, RZ, RZ, RZ, P0, !PT ;  /* 0x000000ffff277210 */ /* 0x000fe200007fe4ff */
[----:B------:R-:W-:Y:S02]  /*1810*/  STL.64 [R1+0x18], R44 ;  /* 0x0000182c01007387 */ /* 0x000fe40000100a00 */
[----:B------:R-:W-:Y:S02]  /*1820*/  IMAD.WIDE.U32 R38, R21, UR18, R38 ;  /* 0x0000001215267c25 */ /* 0x000fe4000f8e0026 */
[----:B------:R0:W-:Y:S02]  /*1830*/  STL.64 [R1+0x8], R16 ;  /* 0x0000081001007387 */ /* 0x0001e40000100a00 */
[--C-:B------:R-:W-:Y:S01]  /*1840*/  IMAD.MOV.U32 R24, RZ, RZ, R38.reuse ;  /* 0x000000ffff187224 */ /* 0x100fe200078e0026 */
[----:B------:R-:W-:Y:S01]  /*1850*/  IADD3 R40, P0, PT, R39, R26, RZ ;  /* 0x0000001a27287210 */ /* 0x000fe20007f1e0ff */
[----:B------:R-:W-:-:S03]  /*1860*/  IMAD.MOV.U32 R26, RZ, RZ, R38 ;  /* 0x000000ffff1a7224 */ /* 0x000fc600078e0026 */
[----:B------:R-:W-:Y:S01]  /*1870*/  IADD3.X R41, PT, PT, RZ, R27, RZ, P0, !PT ;  /* 0x0000001bff297210 */ /* 0x000fe200007fe4ff */
[----:B0-----:R-:W-:Y:S01]  /*1880*/  IMAD.MOV.U32 R16, RZ, RZ, R32 ;  /* 0x000000ffff107224 */ /* 0x001fe200078e0020 */
[----:B------:R-:W-:Y:S01]  /*1890*/  MOV R17, R34 ;  /* 0x0000002200117202 */ /* 0x000fe20000000f00 */
[----:B------:R-:W-:-:S04]  /*18a0*/  IMAD.WIDE.U32 R40, R21, UR19, R40 ;  /* 0x0000001315287c25 */ /* 0x000fc8000f8e0028 */
[----:B------:R-:W-:Y:S01]  /*18b0*/  IMAD.MOV.U32 R25, RZ, RZ, R40 ;  /* 0x000000ffff197224 */ /* 0x000fe200078e0028 */
[----:B------:R-:W-:Y:S02]  /*18c0*/  ISETP.GE.U32.AND P0, PT, R40, RZ, PT ;  /* 0x000000ff2800720c */ /* 0x000fe40003f06070 */
[----:B------:R-:W-:Y:S02]  /*18d0*/  MOV R27, R40 ;  /* 0x00000028001b7202 */ /* 0x000fe40000000f00 */
[----:B------:R-:W-:-:S03]  /*18e0*/  ISETP.GE.U32.AND.EX P0, PT, R41, 0x1, PT, P0 ;  /* 0x000000012900780c */ /* 0x000fc60003f06100 */
[----:B------:R0:W-:Y:S02]  /*18f0*/  STL.64 [R1+0x20], R26 ;  /* 0x0000201a01007387 */ /* 0x0001e40000100a00 */
[----:B0-----:R-:W-:Y:S01]  /*1900*/  MOV R26, R28 ;  /* 0x0000001c001a7202 */ /* 0x001fe20000000f00 */
[----:B------:R-:W-:-:S07]  /*1910*/  IMAD.MOV.U32 R27, RZ, RZ, R30 ;  /* 0x000000ffff1b7224 */ /* 0x000fce00078e001e */
[----:B------:R-:W-:Y:S05]  /*1920*/  @!P0 BRA `(.L_x_5) ;  /* 0x0000000000448947 */ /* 0x000fea0003800000 */
[----:B------:R-:W-:Y:S01]  /*1930*/  HFMA2 R3, -RZ, RZ, 0, 5.9604644775390625e-07 ;  /* 0x0000000aff037431 */ /* 0x000fe200000001ff */
[----:B------:R-:W-:Y:S06]  /*1940*/  BSSY.RECONVERGENT B1, `(.L_x_6) ;  /* 0x000000b000017945 */ /* 0x000fec0003800200 */
.L_x_7:
        /* <DEDUP_REMOVED lines=11> */
.L_x_6:
[----:B------:R0:W5:Y:S04]  /*1a00*/  LDL.64 R18, [R1+0x8] ;  /* 0x0000080001127983 */ /* 0x0001680000100a00 */
[----:B------:R0:W5:Y:S04]  /*1a10*/  LDL.64 R26, [R1+0x10] ;  /* 0x00001000011a7983 */ /* 0x0001680000100a00 */
[----:B------:R0:W5:Y:S04]  /*1a20*/  LDL.64 R16, [R1+0x18] ;  /* 0x0000180001107983 */ /* 0x0001680000100a00 */
[----:B------:R0:W5:Y:S02]  /*1a30*/  LDL.64 R24, [R1+0x20] ;  /* 0x0000200001187983 */ /* 0x0001640000100a00 */
.L_x_5:
[----:B------:R-:W-:Y:S05]  /*1a40*/  BSYNC.RECONVERGENT B0 ;  /* 0x0000000000007941 */ /* 0x000fea0003800200 */
.L_x_4:
[----:B------:R-:W2:Y:S01]  /*1a50*/  LDL R3, [R1+0x28] ;  /* 0x0000280001037983 */ /* 0x000ea20000100800 */
[----:B-----5:R-:W-:Y:S01]  /*1a60*/  MOV R28, R18 ;  /* 0x00000012001c7202 */ /* 0x020fe20000000f00 */
[----:B------:R-:W-:Y:S01]  /*1a70*/  IMAD.MOV.U32 R29, RZ, RZ, RZ ;  /* 0x000000ffff1d7224 */ /* 0x000fe200078e00ff */
[----:B------:R-:W-:Y:S03]  /*1a80*/  BSSY.RECONVERGENT B0, `(.L_x_8) ;  /* 0x0000042000007945 */ /* 0x000fe60003800200 */
[----:B------:R-:W-:-:S05]  /*1a90*/  IMAD.WIDE.U32 R28, R22, UR15, R28 ;  /* 0x0000000f161c7c25 */ /* 0x000fca000f8e001c */
[----:B------:R-:W-:-:S05]  /*1aa0*/  IADD3 R30, P0, PT, R29, R19, RZ ;  /* 0x000000131d1e7210 */ /* 0x000fca0007f1e0ff */
[----:B------:R-:W-:Y:S02]  /*1ab0*/  IMAD.X R31, RZ, RZ, RZ, P0 ;  /* 0x000000ffff1f7224 */ /* 0x000fe400000e06ff */
[----:B------:R-:W-:-:S05]  /*1ac0*/  IMAD.WIDE.U32 R30, R22, UR4, R30 ;  /* 0x00000004161e7c25 */ /* 0x000fca000f8e001e */
[----:B------:R-:W-:Y:S02]  /*1ad0*/  IADD3 R18, P0, PT, R31, R26, RZ ;  /* 0x0000001a1f127210 */ /* 0x000fe40007f1e0ff */
[----:B------:R-:W-:Y:S02]  /*1ae0*/  MOV R29, R30 ;  /* 0x0000001e001d7202 */ /* 0x000fe40000000f00 */
[----:B------:R-:W-:-:S03]  /*1af0*/  IADD3.X R19, PT, PT, RZ, RZ, RZ, P0, !PT ;  /* 0x000000ffff137210 */ /* 0x000fc600007fe4ff */
[----:B------:R1:W-:Y:S01]  /*1b00*/  STL.64 [R1+0x8], R28 ;  /* 0x0000081c01007387 */ /* 0x0003e20000100a00 */
[----:B------:R-:W-:-:S04]  /*1b10*/  IMAD.WIDE.U32 R18, R22, UR5, R18 ;  /* 0x0000000516127c25 */ /* 0x000fc8000f8e0012 */
[----:B------:R-:W-:Y:S01]  /*1b20*/  IMAD.MOV.U32 R40, RZ, RZ, R18 ;  /* 0x000000ffff287224 */ /* 0x000fe200078e0012 */
[----:B------:R-:W-:-:S05]  /*1b30*/  IADD3 R26, P0, PT, R19, R27, RZ ;  /* 0x0000001b131a7210 */ /* 0x000fca0007f1e0ff */
[----:B------:R-:W-:Y:S02]  /*1b40*/  IMAD.X R27, RZ, RZ, RZ, P0 ;  /* 0x000000ffff1b7224 */ /* 0x000fe400000e06ff */
[----:B------:R-:W-:-:S04]  /*1b50*/  IMAD.WIDE.U32 R26, R22, UR6, R26 ;  /* 0x00000006161a7c25 */ /* 0x000fc8000f8e001a */
[----:B------:R-:W-:Y:S01]  /*1b60*/  IMAD.MOV.U32 R19, RZ, RZ, R26 ;  /* 0x000000ffff137224 */ /* 0x000fe200078e001a */
[----:B------:R-:W-:Y:S02]  /*1b70*/  IADD3 R32, P0, PT, R27, R16, RZ ;  /* 0x000000101b207210 */ /* 0x000fe40007f1e0ff */
[----:B------:R-:W-:-:S03]  /*1b80*/  MOV R41, R26 ;  /* 0x0000001a00297202 */ /* 0x000fc60000000f00 */
[----:B------:R-:W-:Y:S02]  /*1b90*/  IMAD.X R33, RZ, RZ, RZ, P0 ;  /* 0x000000ffff217224 */ /* 0x000fe400000e06ff */
[----:B------:R1:W-:Y:S01]  /*1ba0*/  STL.64 [R1+0x10], R40 ;  /* 0x0000102801007387 */ /* 0x0003e20000100a00 */
[----:B------:R-:W-:-:S04]  /*1bb0*/  IMAD.WIDE.U32 R32, R22, UR7, R32 ;  /* 0x0000000716207c25 */ /* 0x000fc8000f8e0020 */
[----:B------:R-:W-:Y:S01]  /*1bc0*/  IMAD.MOV.U32 R42, RZ, RZ, R32 ;  /* 0x000000ffff2a7224 */ /* 0x000fe200078e0020 */
[----:B------:R-:W-:-:S04]  /*1bd0*/  IADD3 R34, P0, PT, R33, R17, RZ ;  /* 0x0000001121227210 */ /* 0x000fc80007f1e0ff */
[----:B------:R-:W-:-:S03]  /*1be0*/  IADD3.X R35, PT, PT, RZ, RZ, RZ, P0, !PT ;  /* 0x000000ffff237210 */ /* 0x000fc600007fe4ff */
[----:B------:R-:W-:-:S04]  /*1bf0*/  IMAD.WIDE.U32 R34, R22, UR16, R34 ;  /* 0x0000001016227c25 */ /* 0x000fc8000f8e0022 */
[----:B------:R-:W-:Y:S01]  /*1c00*/  IMAD.MOV.U32 R43, RZ, RZ, R34 ;  /* 0x000000ffff2b7224 */ /* 0x000fe200078e0022 */
[----:B------:R-:W-:Y:S02]  /*1c10*/  IADD3 R36, P0, PT, R35, R24, RZ ;  /* 0x0000001823247210 */ /* 0x000fe40007f1e0ff */
[----:B------:R-:W-:Y:S02]  /*1c20*/  MOV R24, R32 ;  /* 0x0000002000187202 */ /* 0x000fe40000000f00 */
[----:B------:R1:W-:Y:S01]  /*1c30*/  STL.64 [R1+0x18], R42 ;  /* 0x0000182a01007387 */ /* 0x0003e20000100a00 */
[----:B------:R-:W-:Y:S02]  /*1c40*/  IMAD.X R37, RZ, RZ, RZ, P0 ;  /* 0x000000ffff257224 */ /* 0x000fe400000e06ff */
[----:B------:R-:W-:-:S04]  /*1c50*/  IMAD.WIDE.U32 R36, R22, UR17, R36 ;  /* 0x0000001116247c25 */ /* 0x000fc8000f8e0024 */
[----:B------:R-:W-:Y:S01]  /*1c60*/  IMAD.MOV.U32 R26, RZ, RZ, R36 ;  /* 0x000000ffff1a7224 */ /* 0x000fe200078e0024 */
[----:B------:R-:W-:Y:S01]  /*1c70*/  IADD3 R38, P0, PT, R37, R25, RZ ;  /* 0x0000001925267210 */ /* 0x000fe20007f1e0ff */
[----:B------:R-:W-:Y:S01]  /*1c80*/  IMAD.MOV.U32 R25, RZ, RZ, R34 ;  /* 0x000000ffff197224 */ /* 0x000fe200078e0022 */
[----:B------:R-:W-:-:S03]  /*1c90*/  MOV R44, R36 ;  /* 0x00000024002c7202 */ /* 0x000fc60000000f00 */
[----:B------:R-:W-:Y:S02]  /*1ca0*/  IMAD.X R39, RZ, RZ, RZ, P0 ;  /* 0x000000ffff277224 */ /* 0x000fe400000e06ff */
[----:B------:R-:W-:-:S04]  /*1cb0*/  IMAD.WIDE.U32 R38, R22, UR18, R38 ;  /* 0x0000001216267c25 */ /* 0x000fc8000f8e0026 */
[----:B------:R-:W-:Y:S01]  /*1cc0*/  IMAD.MOV.U32 R45, RZ, RZ, R38 ;  /* 0x000000ffff2d7224 */ /* 0x000fe200078e0026 */
[----:B------:R-:W-:-:S04]  /*1cd0*/  MOV R27, R38 ;  /* 0x00000026001b7202 */ /* 0x000fc80000000f00 */
[----:B------:R1:W-:Y:S01]  /*1ce0*/  STL.64 [R1+0x20], R44 ;  /* 0x0000202c01007387 */ /* 0x0003e20000100a00 */
[----:B--2---:R-:W-:-:S05]  /*1cf0*/  IADD3 R16, P0, PT, R39, R3, RZ ;  /* 0x0000000327107210 */ /* 0x004fca0007f1e0ff */
[----:B------:R-:W-:Y:S02]  /*1d00*/  IMAD.X R17, RZ, RZ, RZ, P0 ;  /* 0x000000ffff117224 */ /* 0x000fe400000e06ff */
[----:B------:R-:W-:-:S04]  /*1d10*/  IMAD.WIDE.U32 R16, R22, UR19, R16 ;  /* 0x0000001316107c25 */ /* 0x000fc8000f8e0010 */
[----:B------:R-:W-:Y:S01]  /*1d20*/  IMAD.MOV.U32 R3, RZ, RZ, R16 ;  /* 0x000000ffff037224 */ /* 0x000fe200078e0010 */
[----:B------:R1:W-:Y:S01]  /*1d30*/  STL [R1+0x28], R16 ;  /* 0x0000281001007387 */ /* 0x0003e20000100800 */
[----:B------:R-:W-:-:S04]  /*1d40*/  ISETP.GE.U32.AND P0, PT, R16, RZ, PT ;  /* 0x000000ff1000720c */ /* 0x000fc80003f06070 */
[----:B------:R-:W-:-:S13]  /*1d50*/  ISETP.GE.U32.AND.EX P0, PT, R17, 0x1, PT, P0 ;  /* 0x000000011100780c */ /* 0x000fda0003f06100 */
[----:B-1----:R-:W-:Y:S05]  /*1d60*/  @!P0 BRA `(.L_x_9) ;  /* 0x00000000004c8947 */ /* 0x002fea0003800000 */
[----:B------:R-:W-:Y:S01]  /*1d70*/  HFMA2 R3, -RZ, RZ, 0, 6.55651092529296875e-07 ;  /* 0x0000000bff037431 */ /* 0x000fe200000001ff */
[----:B------:R-:W-:Y:S01]  /*1d80*/  BSSY.RECONVERGENT B1, `(.L_x_10) ;  /* 0x000000c000017945 */ /* 0x000fe20003800200 */
[----:B------:R-:W-:-:S07]  /*1d90*/  IMAD.MOV.U32 R18, RZ, RZ, R17 ;  /* 0x000000ffff127224 */ /* 0x000fce00078e0011 */
.L_x_11:
        /* <DEDUP_REMOVED lines=9> */
[----:B-1----:R-:W-:Y:S05]  /*1e30*/  @!P1 BRA P0, `(.L_x_11) ;  /* 0xfffffffc00d89947 */ /* 0x002fea000003ffff */
[----:B------:R-:W-:Y:S05]  /*1e40*/  BSYNC.RECONVERGENT B1 ;  /* 0x0000000000017941 */ /* 0x000fea0003800200 */
.L_x_10:
[----:B------:R1:W5:Y:S04]  /*1e50*/  LDL R30, [R1+0xc] ;  /* 0x00000c00011e7983 */ /* 0x0003680000100800 */
[----:B------:R1:W5:Y:S04]  /*1e60*/  LDL R3, [R1+0x28] ;  /* 0x0000280001037983 */ /* 0x0003680000100800 */
[----:B------:R1:W5:Y:S04]  /*1e70*/  LDL.64 R18, [R1+0x10] ;  /* 0x0000100001127983 */ /* 0x0003680000100a00 */
[----:B------:R1:W5:Y:S04]  /*1e80*/  LDL.64 R24, [R1+0x18] ;  /* 0x0000180001187983 */ /* 0x0003680000100a00 */
[----:B------:R1:W5:Y:S02]  /*1e90*/  LDL.64 R26, [R1+0x20] ;  /* 0x00002000011a7983 */ /* 0x0003640000100a00 */
.L_x_9:
[----:B------:R-:W-:Y:S05]  /*1ea0*/  BSYNC.RECONVERGENT B0 ;  /* 0x0000000000007941 */ /* 0x000fea0003800200 */
.L_x_8:
[----:B------:R-:W2:Y:S01]  /*1eb0*/  LDL R31, [R1+0x2c] ;  /* 0x00002c00011f7983 */ /* 0x000ea20000100800 */
[----:B-----5:R-:W-:Y:S01]  /*1ec0*/  MOV R28, R30 ;  /* 0x0000001e001c7202 */ /* 0x020fe20000000f00 */
[----:B------:R-:W-:Y:S01]  /*1ed0*/  IMAD.MOV.U32 R29, RZ, RZ, RZ ;  /* 0x000000ffff1d7224 */ /* 0x000fe200078e00ff */
[----:B------:R-:W-:Y:S03]  /*1ee0*/  BSSY.RECONVERGENT B0, `(.L_x_12) ;  /* 0x0000042000007945 */ /* 0x000fe60003800200 */
[----:B------:R-:W-:-:S05]  /*1ef0*/  IMAD.WIDE.U32 R28, R23, UR15, R28 ;  /* 0x0000000f171c7c25 */ /* 0x000fca000f8e001c */
[----:B------:R-:W-:Y:S01]  /*1f00*/  IADD3 R16, P0, PT, R29, R18, RZ ;  /* 0x000000121d107210 */ /* 0x000fe20007f1e0ff */
[----:B------:R3:W-:Y:S04]  /*1f10*/  STL [R1+0xc], R28 ;  /* 0x00000c1c01007387 */ /* 0x0007e80000100800 */
[----:B------:R-:W-:Y:S02]  /*1f20*/  IMAD.X R17, RZ, RZ, RZ, P0 ;  /* 0x000000ffff117224 */ /* 0x000fe400000e06ff */
[----:B------:R-:W-:-:S04]  /*1f30*/  IMAD.WIDE.U32 R16, R23, UR4, R16 ;  /* 0x0000000417107c25 */ /* 0x000fc8000f8e0010 */
[----:B------:R-:W-:Y:S01]  /*1f40*/  IMAD.MOV.U32 R30, RZ, RZ, R16 ;  /* 0x000000ffff1e7224 */ /* 0x000fe200078e0010 */
[----:B------:R-:W-:Y:S02]  /*1f50*/  IADD3 R18, P0, PT, R17, R19, RZ ;  /* 0x0000001311127210 */ /* 0x000fe40007f1e0ff */
[----:B------:R-:W-:Y:S02]  /*1f60*/  MOV R40, R16 ;  /* 0x0000001000287202 */ /* 0x000fe40000000f00 */
[----:B------:R-:W-:-:S03]  /*1f70*/  IADD3.X R19, PT, PT, RZ, RZ, RZ, P0, !PT ;  /* 0x000000ffff137210 */ /* 0x000fc600007fe4ff */
[----:B------:R-:W-:-:S04]  /*1f80*/  IMAD.WIDE.U32 R18, R23, UR5, R18 ;  /* 0x0000000517127c25 */ /* 0x000fc8000f8e0012 */
[----:B------:R-:W-:Y:S01]  /*1f90*/  IMAD.MOV.U32 R41, RZ, RZ, R18 ;  /* 0x000000ffff297224 */ /* 0x000fe200078e0012 */
[----:B------:R-:W-:-:S04]  /*1fa0*/  IADD3 R32, P0, PT, R19, R24, RZ ;  /* 0x0000001813207210 */ /* 0x000fc80007f1e0ff */
[----:B------:R4:W-:Y:S01]  /*1fb0*/  STL.64 [R1+0x10], R40 ;  /* 0x0000102801007387 */ /* 0x0009e20000100a00 */
[----:B------:R-:W-:Y:S02]  /*1fc0*/  IMAD.X R33, RZ, RZ, RZ, P0 ;  /* 0x000000ffff217224 */ /* 0x000fe400000e06ff */
[----:B------:R-:W-:-:S05]  /*1fd0*/  IMAD.WIDE.U32 R32, R23, UR6, R32 ;  /* 0x0000000617207c25 */ /* 0x000fca000f8e0020 */
[----:B------:R-:W-:Y:S02]  /*1fe0*/  IADD3 R34, P0, PT, R33, R25, RZ ;  /* 0x0000001921227210 */ /* 0x000fe40007f1e0ff */
[-C--:B------:R-:W-:Y:S02]  /*1ff0*/  MOV R42, R32.reuse ;  /* 0x00000020002a7202 */ /* 0x080fe40000000f00 */
[----:B---3--:R-:W-:Y:S01]  /*2000*/  MOV R28, R32 ;  /* 0x00000020001c7202 */ /* 0x008fe20000000f00 */
[----:B------:R-:W-:Y:S02]  /*2010*/  IMAD.X R35, RZ, RZ, RZ, P0 ;  /* 0x000000ffff237224 */ /* 0x000fe400000e06ff */
[----:B------:R-:W-:-:S04]  /*2020*/  IMAD.WIDE.U32 R34, R23, UR7, R34 ;  /* 0x0000000717227c25 */ /* 0x000fc8000f8e0022 */
[--C-:B------:R-:W-:Y:S01]  /*2030*/  IMAD.MOV.U32 R43, RZ, RZ, R34.reuse ;  /* 0x000000ffff2b7224 */ /* 0x100fe200078e0022 */
[----:B------:R-:W-:Y:S01]  /*2040*/  IADD3 R36, P0, PT, R35, R26, RZ ;  /* 0x0000001a23247210 */ /* 0x000fe20007f1e0ff */
[----:B------:R-:W-:-:S03]  /*2050*/  IMAD.MOV.U32 R29, RZ, RZ, R34 ;  /* 0x000000ffff1d7224 */ /* 0x000fc600078e0022 */
[----:B------:R-:W-:Y:S01]  /*2060*/  IADD3.X R37, PT, PT, RZ, RZ, RZ, P0, !PT ;  /* 0x000000ffff257210 */ /* 0x000fe200007fe4ff */
[----:B------:R4:W-:Y:S02]  /*2070*/  STL.64 [R1+0x18], R42 ;  /* 0x0000182a01007387 */ /* 0x0009e40000100a00 */
[----:B------:R-:W-:-:S04]  /*2080*/  IMAD.WIDE.U32 R36, R23, UR16, R36 ;  /* 0x0000001017247c25 */ /* 0x000fc8000f8e0024 */
[--C-:B------:R-:W-:Y:S01]  /*2090*/  IMAD.MOV.U32 R44, RZ, RZ, R36.reuse ;  /* 0x000000ffff2c7224 */ /* 0x100fe200078e0024 */
[----:B------:R-:W-:Y:S01]  /*20a0*/  IADD3 R26, P0, PT, R37, R27, RZ ;  /* 0x0000001b251a7210 */ /* 0x000fe20007f1e0ff */
[----:B------:R-:W-:-:S04]  /*20b0*/  IMAD.MOV.U32 R16, RZ, RZ, R36 ;  /* 0x000000ffff107224 */ /* 0x000fc800078e0024 */
[----:B------:R-:W-:Y:S02]  /*20c0*/  IMAD.X R27, RZ, RZ, RZ, P0 ;  /* 0x000000ffff1b7224 */ /* 0x000fe400000e06ff */
[----:B------:R-:W-:-:S05]  /*20d0*/  IMAD.WIDE.U32 R26, R23, UR17, R26 ;  /* 0x00000011171a7c25 */ /* 0x000fca000f8e001a */
[----:B------:R-:W-:Y:S02]  /*20e0*/  IADD3 R24, P0, PT, R27, R3, RZ ;  /* 0x000000031b187210 */ /* 0x000fe40007f1e0ff */
[-C--:B------:R-:W-:Y:S02]  /*20f0*/  MOV R45, R26.reuse ;  /* 0x0000001a002d7202 */ /* 0x080fe40000000f00 */
[----:B------:R-:W-:Y:S01]  /*2100*/  MOV R17, R26 ;  /* 0x0000001a00117202 */ /* 0x000fe20000000f00 */
[----:B------:R-:W-:Y:S02]  /*2110*/  IMAD.X R25, RZ, RZ, RZ, P0 ;  /* 0x000000ffff197224 */ /* 0x000fe400000e06ff */
[----:B------:R4:W-:Y:S01]  /*2120*/  STL.64 [R1+0x20], R44 ;  /* 0x0000202c01007387 */ /* 0x0009e20000100a00 */
[----:B------:R-:W-:-:S04]  /*2130*/  IMAD.WIDE.U32 R24, R23, UR18, R24 ;  /* 0x0000001217187c25 */ /* 0x000fc8000f8e0018 */
[----:B------:R-:W-:Y:S01]  /*2140*/  IMAD.MOV.U32 R26, RZ, RZ, R24 ;  /* 0x000000ffff1a7224 */ /* 0x000fe200078e0018 */
[----:B------:R4:W-:Y:S01]  /*2150*/  STL [R1+0x28], R24 ;  /* 0x0000281801007387 */ /* 0x0009e20000100800 */
[----:B--2---:R-:W-:Y:S01]  /*2160*/  IADD3 R38, P0, PT, R25, R31, RZ ;  /* 0x0000001f19267210 */ /* 0x004fe20007f1e0ff */
[----:B------:R-:W-:-:S04]  /*2170*/  IMAD.MOV.U32 R31, RZ, RZ, R18 ;  /* 0x000000ffff1f7224 */ /* 0x000fc800078e0012 */
[----:B------:R-:W-:Y:S02]  /*2180*/  IMAD.X R39, RZ, RZ, RZ, P0 ;  /* 0x000000ffff277224 */ /* 0x000fe400000e06ff */
[----:B------:R-:W-:-:S04]  /*2190*/  IMAD.WIDE.U32 R38, R23, UR19, R38 ;  /* 0x0000001317267c25 */ /* 0x000fc8000f8e0026 */
[----:B------:R-:W-:Y:S01]  /*21a0*/  IMAD.MOV.U32 R27, RZ, RZ, R38 ;  /* 0x000000ffff1b7224 */ /* 0x000fe200078e0026 */
[----:B------:R4:W-:Y:S01]  /*21b0*/  STL [R1+0x2c], R38 ;  /* 0x00002c2601007387 */ /* 0x0009e20000100800 */
[----:B------:R-:W-:-:S04]  /*21c0*/  ISETP.GE.U32.AND P0, PT, R38, RZ, PT ;  /* 0x000000ff2600720c */ /* 0x000fc80003f06070 */
[----:B------:R-:W-:-:S13]  /*21d0*/  ISETP.GE.U32.AND.EX P0, PT, R39, 0x1, PT, P0 ;  /* 0x000000012700780c */ /* 0x000fda0003f06100 */
[----:B----4-:R-:W-:Y:S05]  /*21e0*/  @!P0 BRA `(.L_x_13) ;  /* 0x0000000000448947 */ /* 0x010fea0003800000 */
[----:B------:R-:W-:Y:S01]  /*21f0*/  HFMA2 R3, -RZ, RZ, 0, 7.152557373046875e-07 ;  /* 0x0000000cff037431 */ /* 0x000fe200000001ff */
[----:B------:R-:W-:Y:S06]  /*2200*/  BSSY.RECONVERGENT B1, `(.L_x_14) ;  /* 0x000000b000017945 */ /* 0x000fec0003800200 */
.L_x_15:
        /* <DEDUP_REMOVED lines=9> */
[----:B--2---:R-:W-:Y:S05]  /*22a0*/  @!P1 BRA P0, `(.L_x_15) ;  /* 0xfffffffc00d89947 */ /* 0x004fea000003ffff */
[----:B------:R-:W-:Y:S05]  /*22b0*/  BSYNC.RECONVERGENT B1 ;  /* 0x0000000000017941 */ /* 0x000fea0003800200 */
.L_x_14:
[----:B------:R2:W5:Y:S04]  /*22c0*/  LDL.64 R30, [R1+0x10] ;  /* 0x00001000011e7983 */ /* 0x0005680000100a00 */
[----:B------:R2:W5:Y:S04]  /*22d0*/  LDL.64 R28, [R1+0x18] ;  /* 0x00001800011c7983 */ /* 0x0005680000100a00 */
[----:B------:R2:W5:Y:S04]  /*22e0*/  LDL.64 R16, [R1+0x20] ;  /* 0x0000200001107983 */ /* 0x0005680000100a00 */
[----:B------:R2:W5:Y:S02]  /*22f0*/  LDL.64 R26, [R1+0x28] ;  /* 0x00002800011a7983 */ /* 0x0005640000100a00 */
.L_x_13:
[----:B------:R-:W-:Y:S05]  /*2300*/  BSYNC.RECONVERGENT B0 ;  /* 0x0000000000007941 */ /* 0x000fea0003800200 */
.L_x_12:
[----:B------:R-:W3:Y:S01]  /*2310*/  LDL R3, [R1+0x30] ;  /* 0x0000300001037983 */ /* 0x000ee20000100800 */
        /* <DEDUP_REMOVED lines=11> */
[----:B------:R-:W-:-:S05]  /*23d0*/  IMAD.WIDE.U32 R18, R12, UR5, R18 ;  /* 0x000000050c127c25 */ /* 0x000fca000f8e0012 */
[----:B------:R-:W-:-:S05]  /*23e0*/  IADD3 R28, P0, PT, R19, R29, RZ ;  /* 0x0000001d131c7210 */ /* 0x000fca0007f1e0ff */
[----:B------:R-:W-:Y:S02]  /*23f0*/  IMAD.X R29, RZ, RZ, RZ, P0 ;  /* 0x000000ffff1d7224 */ /* 0x000fe400000e06ff */
[----:B------:R-:W-:-:S04]  /*2400*/  IMAD.WIDE.U32 R28, R12, UR6, R28 ;  /* 0x000000060c1c7c25 */ /* 0x000fc8000f8e001c */
[----:B------:R-:W-:Y:S01]  /*2410*/  IMAD.MOV.U32 R19, RZ, RZ, R28 ;  /* 0x000000ffff137224 */ /* 0x000fe200078e001c */
[----:B------:R-:W-:-:S05]  /*2420*/  IADD3 R32, P0, PT, R29, R16, RZ ;  /* 0x000000101d207210 */ /* 0x000fca0007f1e0ff */
[----:B------:R-:W-:Y:S02]  /*2430*/  IMAD.X R33, RZ, RZ, RZ, P0 ;  /* 0x000000ffff217224 */ /* 0x000fe400000e06ff */
[----:B------:R-:W-:-:S04]  /*2440*/  IMAD.WIDE.U32 R32, R12, UR7, R32 ;  /* 0x000000070c207c25 */ /* 0x000fc8000f8e0020 */
[----:B------:R-:W-:Y:S01]  /*2450*/  IMAD.MOV.U32 R40, RZ, RZ, R32 ;  /* 0x000000ffff287224 */ /* 0x000fe200078e0020 */
[----:B------:R-:W-:Y:S02]  /*2460*/  IADD3 R34, P0, PT, R33, R17, RZ ;  /* 0x0000001121227210 */ /* 0x000fe40007f1e0ff */
[----:B----4-:R-:W-:Y:S02]  /*2470*/  MOV R24, R32 ;  /* 0x0000002000187202 */ /* 0x010fe40000000f00 */
[----:B------:R-:W-:-:S03]  /*2480*/  IADD3.X R35, PT, PT, RZ, RZ, RZ, P0, !PT ;  /* 0x000000ffff237210 */ /* 0x000fc600007fe4ff */
[----:B------:R-:W-:-:S04]  /*2490*/  IMAD.WIDE.U32 R34, R12, UR16, R34 ;  /* 0x000000100c227c25 */ /* 0x000fc8000f8e0022 */
[----:B------:R-:W-:Y:S01]  /*24a0*/  IMAD.MOV.U32 R41, RZ, RZ, R34 ;  /* 0x000000ffff297224 */ /* 0x000fe200078e0022 */
[----:B------:R-:W-:Y:S01]  /*24b0*/  IADD3 R36, P0, PT, R35, R26, RZ ;  /* 0x0000001a23247210 */ /* 0x000fe20007f1e0ff */
[----:B------:R-:W-:Y:S02]  /*24c0*/  IMAD.MOV.U32 R26, RZ, RZ, R18 ;  /* 0x000000ffff1a7224 */ /* 0x000fe400078e0012 */
[----:B------:R-:W-:Y:S01]  /*24d0*/  IMAD.MOV.U32 R25, RZ, RZ, R34 ;  /* 0x000000ffff197224 */ /* 0x000fe200078e0022 */
[----:B------:R-:W-:Y:S01]  /*24e0*/  STL.64 [R1+0x20], R40 ;  /* 0x0000202801007387 */ /* 0x000fe20000100a00 */
[----:B------:R-:W-:Y:S02]  /*24f0*/  IMAD.X R37, RZ, RZ, RZ, P0 ;  /* 0x000000ffff257224 */ /* 0x000fe400000e06ff */
[----:B------:R-:W-:-:S05]  /*2500*/  IMAD.WIDE.U32 R36, R12, UR17, R36 ;  /* 0x000000110c247c25 */ /* 0x000fca000f8e0024 */
[----:B------:R-:W-:Y:S02]  /*2510*/  IADD3 R38, P0, PT, R37, R27, RZ ;  /* 0x0000001b25267210 */ /* 0x000fe40007f1e0ff */
[----:B------:R-:W-:Y:S02]  /*2520*/  MOV R42, R36 ;  /* 0x00000024002a7202 */ /* 0x000fe40000000f00 */
[----:B------:R-:W-:Y:S01]  /*2530*/  MOV R27, R28 ;  /* 0x0000001c001b7202 */ /* 0x000fe20000000f00 */
[----:B------:R-:W-:Y:S02]  /*2540*/  IMAD.X R39, RZ, RZ, RZ, P0 ;  /* 0x000000ffff277224 */ /* 0x000fe400000e06ff */
[----:B------:R-:W-:Y:S02]  /*2550*/  IMAD.WIDE.U32 R38, R12, UR18, R38 ;  /* 0x000000120c267c25 */ /* 0x000fe4000f8e0026 */
[----:B------:R4:W-:Y:S02]  /*2560*/  STL.64 [R1+0x18], R26 ;  /* 0x0000181a01007387 */ /* 0x0009e40000100a00 */
[----:B------:R-:W-:-:S05]  /*2570*/  IMAD.MOV.U32 R43, RZ, RZ, R38 ;  /* 0x000000ffff2b7224 */ /* 0x000fca00078e0026 */
[----:B------:R0:W-:Y:S01]  /*2580*/  STL.64 [R1+0x28], R42 ;  /* 0x0000282a01007387 */ /* 0x0001e20000100a00 */
[----:B----4-:R-:W-:Y:S01]  /*2590*/  IMAD.MOV.U32 R26, RZ, RZ, R36 ;  /* 0x000000ffff1a7224 */ /* 0x010fe200078e0024 */
[----:B------:R-:W-:Y:S02]  /*25a0*/  MOV R27, R38 ;  /* 0x00000026001b7202 */ /* 0x000fe40000000f00 */
[----:B---3--:R-:W-:-:S05]  /*25b0*/  IADD3 R16, P0, PT, R39, R3, RZ ;  /* 0x0000000327107210 */ /* 0x008fca0007f1e0ff */
[----:B------:R-:W-:Y:S02]  /*25c0*/  IMAD.X R17, RZ, RZ, RZ, P0 ;  /* 0x000000ffff117224 */ /* 0x000fe400000e06ff */
[----:B------:R-:W-:-:S04]  /*25d0*/  IMAD.WIDE.U32 R16, R12, UR19, R16 ;  /* 0x000000130c107c25 */ /* 0x000fc8000f8e0010 */
[----:B------:R-:W-:Y:S01]  /*25e0*/  IMAD.MOV.U32 R3, RZ, RZ, R16 ;  /* 0x000000ffff037224 */ /* 0x000fe200078e0010 */
[----:B------:R0:W-:Y:S01]  /*25f0*/  STL [R1+0x30], R16 ;  /* 0x0000301001007387 */ /* 0x0001e20000100800 */
[----:B------:R-:W-:-:S04]  /*2600*/  ISETP.GE.U32.AND P0, PT, R16, RZ, PT ;  /* 0x000000ff1000720c */ /* 0x000fc80003f06070 */
[----:B------:R-:W-:-:S13]  /*2610*/  ISETP.GE.U32.AND.EX P0, PT, R17, 0x1, PT, P0 ;  /* 0x000000011100780c */ /* 0x000fda0003f06100 */
[----:B0-----:R-:W-:Y:S05]  /*2620*/  @!P0 BRA `(.L_x_17) ;  /* 0x00000000004c8947 */ /* 0x001fea0003800000 */
[----:B------:R-:W-:Y:S01]  /*2630*/  HFMA2 R3, -RZ, RZ, 0, 7.74860382080078125e-07 ;  /* 0x0000000dff037431 */ /* 0x000fe200000001ff */
[----:B------:R-:W-:Y:S01]  /*2640*/  BSSY.RECONVERGENT B1, `(.L_x_18) ;  /* 0x000000c000017945 */ /* 0x000fe20003800200 */
[----:B------:R-:W-:-:S07]  /*2650*/  IMAD.MOV.U32 R18, RZ, RZ, R17 ;  /* 0x000000ffff127224 */ /* 0x000fce00078e0011 */
.L_x_19:
[----:B------:R-:W-:-:S05]  /*2660*/  LEA R16, R3, UR22, 0x2 ;  /* 0x0000001603107c11 */ /* 0x000fca000f8e10ff */
[----:B------:R-:W3:Y:S02]  /*2670*/  LDL R17, [R16] ;  /* 0x0000000010117983 */ /* 0x000ee40000100800 */
[----:B---3--:R-:W-:-:S04]  /*2680*/  IADD3 R17, P1, PT, R17, R18, RZ ;  /* 0x0000001211117210 */ /* 0x008fc80007f3e0ff */
        /* <DEDUP_REMOVED lines=8> */
.L_x_18:
[----:B------:R0:W5:Y:S04]  /*2710*/  LDL R30, [R1+0x14] ;  /* 0x00001400011e7983 */ /* 0x0001680000100800 */
[----:B------:R0:W5:Y:S04]  /*2720*/  LDL R3, [R1+0x30] ;  /* 0x0000300001037983 */ /* 0x0001680000100800 */
[----:B------:R0:W5:Y:S04]  /*2730*/  LDL.64 R18, [R1+0x18] ;  /* 0x0000180001127983 */ /* 0x0001680000100a00 */
[----:B------:R0:W5:Y:S04]  /*2740*/  LDL.64 R24, [R1+0x20] ;  /* 0x0000200001187983 */ /* 0x0001680000100a00 */
[----:B------:R0:W5:Y:S02]  /*2750*/  LDL.64 R26, [R1+0x28] ;  /* 0x00002800011a7983 */ /* 0x0001640000100a00 */
.L_x_17:
[----:B------:R-:W-:Y:S05]  /*2760*/  BSYNC.RECONVERGENT B0 ;  /* 0x0000000000007941 */ /* 0x000fea0003800200 */
.L_x_16:
[----:B------:R-:W3:Y:S01]  /*2770*/  LDL R31, [R1+0x34] ;  /* 0x00003400011f7983 */ /* 0x000ee20000100800 */
        /* <DEDUP_REMOVED lines=19> */
[----:B------:R-:W-:-:S03]  /*28b0*/  MOV R44, R32 ;  /* 0x00000020002c7202 */ /* 0x000fc60000000f00 */
[----:B------:R-:W-:Y:S02]  /*28c0*/  IMAD.X R35, RZ, RZ, RZ, P0 ;  /* 0x000000ffff237224 */ /* 0x000fe400000e06ff */
[----:B------:R-:W-:-:S04]  /*28d0*/  IMAD.WIDE.U32 R34, R13, UR7, R34 ;  /* 0x000000070d227c25 */ /* 0x000fc8000f8e0022 */
[----:B------:R-:W-:Y:S01]  /*28e0*/  IMAD.MOV.U32 R45, RZ, RZ, R34 ;  /* 0x000000ffff2d7224 */ /* 0x000fe200078e0022 */
[----:B------:R-:W-:Y:S02]  /*28f0*/  IADD3 R36, P0, PT, R35, R26, RZ ;  /* 0x0000001a23247210 */ /* 0x000fe40007f1e0ff */
[----:B------:R-:W-:Y:S02]  /*2900*/  MOV R26, R32 ;  /* 0x00000020001a7202 */ /* 0x000fe40000000f00 */
[----:B------:R-:W-:Y:S01]  /*2910*/  IADD3.X R37, PT, PT, RZ, RZ, RZ, P0, !PT ;  /* 0x000000ffff257210 */ /* 0x000fe200007fe4ff */
[----:B------:R0:W-:Y:S02]  /*2920*/  STL.64 [R1+0x20], R44 ;  /* 0x0000202c01007387 */ /* 0x0001e40000100a00 */
[----:B------:R-:W-:-:S04]  /*2930*/  IMAD.WIDE.U32 R36, R13, UR16, R36 ;  /* 0x000000100d247c25 */ /* 0x000fc8000f8e0024 */
[----:B----4-:R-:W-:Y:S01]  /*2940*/  IMAD.MOV.U32 R28, RZ, RZ, R36 ;  /* 0x000000ffff1c7224 */ /* 0x010fe200078e0024 */
[----:B------:R-:W-:Y:S01]  /*2950*/  IADD3 R38, P0, PT, R37, R27, RZ ;  /* 0x0000001b25267210 */ /* 0x000fe20007f1e0ff */
[----:B------:R-:W-:Y:S02]  /*2960*/  IMAD.MOV.U32 R27, RZ, RZ, R34 ;  /* 0x000000ffff1b7224 */ /* 0x000fe400078e0022 */
[----:B------:R-:W-:Y:S02]  /*2970*/  IMAD.MOV.U32 R16, RZ, RZ, R36 ;  /* 0x000000ffff107224 */ /* 0x000fe400078e0024 */
[----:B------:R-:W-:Y:S02]  /*2980*/  IMAD.X R39, RZ, RZ, RZ, P0 ;  /* 0x000000ffff277224 */ /* 0x000fe400000e06ff */
[----:B------:R-:W-:-:S05]  /*2990*/  IMAD.WIDE.U32 R38, R13, UR17, R38 ;  /* 0x000000110d267c25 */ /* 0x000fca000f8e0026 */
[----:B------:R-:W-:Y:S02]  /*29a0*/  IADD3 R24, P0, PT, R39, R3, RZ ;  /* 0x0000000327187210 */ /* 0x000fe40007f1e0ff */
[-C--:B------:R-:W-:Y:S02]  /*29b0*/  MOV R29, R38.reuse ;  /* 0x00000026001d7202 */ /* 0x080fe40000000f00 */
[----:B------:R-:W-:Y:S01]  /*29c0*/  MOV R17, R38 ;  /* 0x0000002600117202 */ /* 0x000fe20000000f00 */
[----:B------:R-:W-:Y:S02]  /*29d0*/  IMAD.X R25, RZ, RZ, RZ, P0 ;  /* 0x000000ffff197224 */ /* 0x000fe400000e06ff */
[----:B------:R0:W-:Y:S01]  /*29e0*/  STL.64 [R1+0x28], R28 ;  /* 0x0000281c01007387 */ /* 0x0001e20000100a00 */
[----:B------:R-:W-:-:S05]  /*29f0*/  IMAD.WIDE.U32 R24, R13, UR18, R24 ;  /* 0x000000120d187c25 */ /* 0x000fca000f8e0018 */
[----:B------:R0:W-:Y:S01]  /*2a00*/  STL [R1+0x30], R24 ;  /* 0x0000301801007387 */ /* 0x0001e20000100800 */
[----:B---3--:R-:W-:Y:S01]  /*2a10*/  IADD3 R40, P0, PT, R25, R31, RZ ;  /* 0x0000001f19287210 */ /* 0x008fe20007f1e0ff */
[----:B------:R-:W-:Y:S02]  /*2a20*/  IMAD.MOV.U32 R31, RZ, RZ, R18 ;  /* 0x000000ffff1f7224 */ /* 0x000fe400078e0012 */
[----:B------:R-:W-:Y:S02]  /*2a30*/  IMAD.MOV.U32 R18, RZ, RZ, R24 ;  /* 0x000000ffff127224 */ /* 0x000fe400078e0018 */
[----:B------:R-:W-:Y:S02]  /*2a40*/  IMAD.X R41, RZ, RZ, RZ, P0 ;  /* 0x000000ffff297224 */ /* 0x000fe400000e06ff */
[----:B------:R-:W-:-:S04]  /*2a50*/  IMAD.WIDE.U32 R40, R13, UR19, R40 ;  /* 0x000000130d287c25 */ /* 0x000fc8000f8e0028 */
[----:B------:R-:W-:Y:S01]  /*2a60*/  IMAD.MOV.U32 R19, RZ, RZ, R40 ;  /* 0x000000ffff137224 */ /* 0x000fe200078e0028 */
[----:B------:R0:W-:Y:S01]  /*2a70*/  STL [R1+0x34], R40 ;  /* 0x0000342801007387 */ /* 0x0001e20000100800 */
[----:B------:R-:W-:-:S04]  /*2a80*/  ISETP.GE.U32.AND P0, PT, R40, RZ, PT ;  /* 0x000000ff2800720c */ /* 0x000fc80003f06070 */
[----:B------:R-:W-:-:S13]  /*2a90*/  ISETP.GE.U32.AND.EX P0, PT, R41, 0x1, PT, P0 ;  /* 0x000000012900780c */ /* 0x000fda0003f06100 */
[----:B0-----:R-:W-:Y:S05]  /*2aa0*/  @!P0 BRA `(.L_x_21) ;  /* 0x0000000000448947 */ /* 0x001fea0003800000 */
[----:B------:R-:W-:Y:S01]  /*2ab0*/  HFMA2 R3, -RZ, RZ, 0, 8.3446502685546875e-07 ;  /* 0x0000000eff037431 */ /* 0x000fe200000001ff */
[----:B------:R-:W-:Y:S06]  /*2ac0*/  BSSY.RECONVERGENT B1, `(.L_x_22) ;  /* 0x000000b000017945 */ /* 0x000fec0003800200 */
.L_x_23:
        /* <DEDUP_REMOVED lines=11> */
.L_x_22:
[----:B------:R0:W5:Y:S04]  /*2b80*/  LDL.64 R30, [R1+0x18] ;  /* 0x00001800011e7983 */ /* 0x0001680000100a00 */
[----:B------:R0:W5:Y:S04]  /*2b90*/  LDL.64 R26, [R1+0x20] ;  /* 0x00002000011a7983 */ /* 0x0001680000100a00 */
[----:B------:R0:W5:Y:S04]  /*2ba0*/  LDL.64 R16, [R1+0x28] ;  /* 0x0000280001107983 */ /* 0x0001680000100a00 */
[----:B------:R0:W5:Y:S02]  /*2bb0*/  LDL.64 R18, [R1+0x30] ;  /* 0x0000300001127983 */ /* 0x0001640000100a00 */
.L_x_21:
[----:B------:R-:W-:Y:S05]  /*2bc0*/  BSYNC.RECONVERGENT B0 ;  /* 0x0000000000007941 */ /* 0x000fea0003800200 */
.L_x_20:
        /* <DEDUP_REMOVED lines=24> */
[----:B------:R-:W-:Y:S02]  /*2d50*/  IADD3 R34, P0, PT, R33, R17, RZ ;  /* 0x0000001121227210 */ /* 0x000fe40007f1e0ff */
[----:B------:R-:W-:Y:S02]  /*2d60*/  MOV R26, R32 ;  /* 0x00000020001a7202 */ /* 0x000fe40000000f00 */
[----:B------:R-:W-:-:S03]  /*2d70*/  IADD3.X R35, PT, PT, RZ, RZ, RZ, P0, !PT ;  /* 0x000000ffff237210 */ /* 0x000fc600007fe4ff */
[----:B------:R-:W-:-:S04]  /*2d80*/  IMAD.WIDE.U32 R34, R14, UR16, R34 ;  /* 0x000000100e227c25 */ /* 0x000fc8000f8e0022 */
[--C-:B------:R-:W-:Y:S01]  /*2d90*/  IMAD.MOV.U32 R41, RZ, RZ, R34.reuse ;  /* 0x000000ffff297224 */ /* 0x100fe200078e0022 */
[----:B------:R-:W-:Y:S01]  /*2da0*/  IADD3 R36, P0, PT, R35, R18, RZ ;  /* 0x0000001223247210 */ /* 0x000fe20007f1e0ff */
[----:B------:R-:W-:-:S03]  /*2db0*/  IMAD.MOV.U32 R27, RZ, RZ, R34 ;  /* 0x000000ffff1b7224 */ /* 0x000fc600078e0022 */
[----:B------:R0:W-:Y:S01]  /*2dc0*/  STL.64 [R1+0x28], R40 ;  /* 0x0000282801007387 */ /* 0x0001e20000100a00 */
[----:B------:R-:W-:Y:S02]  /*2dd0*/  IMAD.X R37, RZ, RZ, RZ, P0 ;  /* 0x000000ffff257224 */ /* 0x000fe400000e06ff */
[----:B------:R-:W-:-:S04]  /*2de0*/  IMAD.WIDE.U32 R36, R14, UR17, R36 ;  /* 0x000000110e247c25 */ /* 0x000fc8000f8e0024 */
[----:B----4-:R-:W-:Y:S01]  /*2df0*/  IMAD.MOV.U32 R28, RZ, RZ, R36 ;  /* 0x000000ffff1c7224 */ /* 0x010fe200078e0024 */
[----:B------:R-:W-:Y:S02]  /*2e00*/  IADD3 R18, P0, PT, R37, R19, RZ ;  /* 0x0000001325127210 */ /* 0x000fe40007f1e0ff */
[----:B------:R-:W-:-:S03]  /*2e10*/  MOV R42, R36 ;  /* 0x00000024002a7202 */ /* 0x000fc60000000f00 */
[----:B------:R-:W-:Y:S02]  /*2e20*/  IMAD.X R19, RZ, RZ, RZ, P0 ;  /* 0x000000ffff137224 */ /* 0x000fe400000e06ff */
[----:B------:R-:W-:-:S04]  /*2e30*/  IMAD.WIDE.U32 R18, R14, UR18, R18 ;  /* 0x000000120e127c25 */ /* 0x000fc8000f8e0012 */
[----:B------:R-:W-:Y:S01]  /*2e40*/  IMAD.MOV.U32 R43, RZ, RZ, R18 ;  /* 0x000000ffff2b7224 */ /* 0x000fe200078e0012 */
[----:B------:R-:W-:-:S04]  /*2e50*/  MOV R29, R18 ;  /* 0x00000012001d7202 */ /* 0x000fc80000000f00 */
[----:B------:R0:W-:Y:S01]  /*2e60*/  STL.64 [R1+0x30], R42 ;  /* 0x0000302a01007387 */ /* 0x0001e20000100a00 */
        /* <DEDUP_REMOVED lines=8> */
[----:B------:R-:W-:Y:S01]  /*2ef0*/  HFMA2 R3, -RZ, RZ, 0, 8.94069671630859375e-07 ;  /* 0x0000000fff037431 */ /* 0x000fe200000001ff */
[----:B------:R-:W-:Y:S01]  /*2f00*/  BSSY.RECONVERGENT B1, `(.L_x_26) ;  /* 0x000000c000017945 */ /* 0x000fe20003800200 */
[----:B------:R-:W-:-:S07]  /*2f10*/  IMAD.MOV.U32 R18, RZ, RZ, R17 ;  /* 0x000000ffff127224 */ /* 0x000fce00078e0011 */
.L_x_27:
        /* <DEDUP_REMOVED lines=11> */
.L_x_26:
[----:B------:R0:W5:Y:S04]  /*2fd0*/  LDL R30, [R1+0x1c] ;  /* 0x00001c00011e7983 */ /* 0x0001680000100800 */
[----:B------:R0:W5:Y:S04]  /*2fe0*/  LDL R3, [R1+0x38] ;  /* 0x0000380001037983 */ /* 0x0001680000100800 */
[----:B------:R0:W5:Y:S04]  /*2ff0*/  LDL.64 R24, [R1+0x20] ;  /* 0x0000200001187983 */ /* 0x0001680000100a00 */
[----:B------:R0:W5:Y:S04]  /*3000*/  LDL.64 R26, [R1+0x28] ;  /* 0x00002800011a7983 */ /* 0x0001680000100a00 */
[----:B------:R0:W5:Y:S02]  /*3010*/  LDL.64 R28, [R1+0x30] ;  /* 0x00003000011c7983 */ /* 0x0001640000100a00 */
.L_x_25:
[----:B------:R-:W-:Y:S05]  /*3020*/  BSYNC.RECONVERGENT B0 ;  /* 0x0000000000007941 */ /* 0x000fea0003800200 */
.L_x_24:
[----:B------:R-:W3:Y:S01]  /*3030*/  LDL R39, [R1+0x3c] ;  /* 0x00003c0001277983 */ /* 0x000ee20000100800 */
[----:B------:R-:W-:Y:S01]  /*3040*/  MOV R31, RZ ;  /* 0x000000ff001f7202 */ /* 0x000fe20000000f00 */
[----:B------:R-:W-:Y:S02]  /*3050*/  BSSY.RECONVERGENT B0, `(.L_x_28) ;  /* 0x0000041000007945 */ /* 0x000fe40003800200 */
[----:B-----5:R-:W-:-:S05]  /*3060*/  IMAD.WIDE.U32 R30, R15, UR15, R30 ;  /* 0x0000000f0f1e7c25 */ /* 0x020fca000f8e001e */
[----:B------:R-:W-:Y:S01]  /*3070*/  IADD3 R18, P0, PT, R31, R24, RZ ;  /* 0x000000181f127210 */ /* 0x000fe20007f1e0ff */
[----:B------:R4:W-:Y:S04]  /*3080*/  STL [R1+0x1c], R30 ;  /* 0x00001c1e01007387 */ /* 0x0009e80000100800 */
[----:B------:R-:W-:Y:S02]  /*3090*/  IMAD.X R19, RZ, RZ, RZ, P0 ;  /* 0x000000ffff137224 */ /* 0x000fe400000e06ff */
[----:B------:R-:W-:-:S04]  /*30a0*/  IMAD.WIDE.U32 R18, R15, UR4, R18 ;  /* 0x000000040f127c25 */ /* 0x000fc8000f8e0012 */
[----:B------:R-:W-:Y:S01]  /*30b0*/  IMAD.MOV.U32 R40, RZ, RZ, R18 ;  /* 0x000000ffff287224 */ /* 0x000fe200078e0012 */
[----:B------:R-:W-:-:S05]  /*30c0*/  IADD3 R16, P0, PT, R19, R25, RZ ;  /* 0x0000001913107210 */ /* 0x000fca0007f1e0ff */
[----:B------:R-:W-:Y:S02]  /*30d0*/  IMAD.X R17, RZ, RZ, RZ, P0 ;  /* 0x000000ffff117224 */ /* 0x000fe400000e06ff */
[----:B------:R-:W-:-:S05]  /*30e0*/  IMAD.WIDE.U32 R16, R15, UR5, R16 ;  /* 0x000000050f107c25 */ /* 0x000fca000f8e0010 */
[----:B------:R-:W-:Y:S02]  /*30f0*/  IADD3 R32, P0, PT, R17, R26, RZ ;  /* 0x0000001a11207210 */ /* 0x000fe40007f1e0ff */
[-C--:B------:R-:W-:Y:S02]  /*3100*/  MOV R41, R16.reuse ;  /* 0x0000001000297202 */ /* 0x080fe40000000f00 */
[----:B------:R-:W-:Y:S02]  /*3110*/  IADD3.X R33, PT, PT, RZ, RZ, RZ, P0, !PT ;  /* 0x000000ffff217210 */ /* 0x000fe400007fe4ff */
[----:B------:R-:W-:Y:S01]  /*3120*/  MOV R19, R16 ;  /* 0x0000001000137202 */ /* 0x000fe20000000f00 */
[----:B------:R1:W-:Y:S01]  /*3130*/  STL.64 [R1+0x20], R40 ;  /* 0x0000202801007387 */ /* 0x0003e20000100a00 */
[----:B------:R-:W-:-:S04]  /*3140*/  IMAD.WIDE.U32 R32, R15, UR6, R32 ;  /* 0x000000060f207c25 */ /* 0x000fc8000f8e0020 */
[--C-:B------:R-:W-:Y:S01]  /*3150*/  IMAD.MOV.U32 R42, RZ, RZ, R32.reuse ;  /* 0x000000ffff2a7224 */ /* 0x100fe200078e0020 */
[----:B------:R-:W-:Y:S01]  /*3160*/  IADD3 R34, P0, PT, R33, R27, RZ ;  /* 0x0000001b21227210 */ /* 0x000fe20007f1e0ff */
[----:B------:R-:W-:-:S04]  /*3170*/  IMAD.MOV.U32 R26, RZ, RZ, R32 ;  /* 0x000000ffff1a7224 */ /* 0x000fc800078e0020 */
        /* <DEDUP_REMOVED lines=10> */
[----:B----4-:R-:W-:Y:S02]  /*3220*/  MOV R30, R36 ;  /* 0x00000024001e7202 */ /* 0x010fe40000000f00 */
        /* <DEDUP_REMOVED lines=8> */
[----:B-1----:R-:W-:Y:S01]  /*32b0*/  IMAD.MOV.U32 R40, RZ, RZ, R24 ;  /* 0x000000ffff287224 */ /* 0x002fe200078e0018 */
[----:B------:R0:W-:Y:S01]  /*32c0*/  STL [R1+0x38], R24 ;  /* 0x0000381801007387 */ /* 0x0001e20000100800 */
[----:B---3--:R-:W-:-:S05]  /*32d0*/  IADD3 R38, P0, PT, R25, R39, RZ ;  /* 0x0000002719267210 */ /* 0x008fca0007f1e0ff */
[----:B------:R-:W-:Y:S02]  /*32e0*/  IMAD.X R39, RZ, RZ, RZ, P0 ;  /* 0x000000ffff277224 */ /* 0x000fe400000e06ff */
[----:B------:R-:W-:-:S05]  /*32f0*/  IMAD.WIDE.U32 R38, R15, UR19, R38 ;  /* 0x000000130f267c25 */ /* 0x000fca000f8e0026 */
[----:B------:R0:W-:Y:S01]  /*3300*/  STL [R1+0x3c], R38 ;  /* 0x00003c2601007387 */ /* 0x0001e20000100800 */
[----:B------:R-:W-:Y:S02]  /*3310*/  ISETP.GE.U32.AND P0, PT, R38, RZ, PT ;  /* 0x000000ff2600720c */ /* 0x000fe40003f06070 */
[----:B------:R-:W-:Y:S02]  /*3320*/  MOV R41, R38 ;  /* 0x0000002600297202 */ /* 0x000fe40000000f00 */
[----:B------:R-:W-:-:S13]  /*3330*/  ISETP.GE.U32.AND.EX P0, PT, R39, 0x1, PT, P0 ;  /* 0x000000012700780c */ /* 0x000fda0003f06100 */
[----:B0-----:R-:W-:Y:S05]  /*3340*/  @!P0 BRA `(.L_x_29) ;  /* 0x0000000000448947 */ /* 0x001fea0003800000 */
[----:B------:R-:W-:Y:S01]  /*3350*/  BSSY.RECONVERGENT B1, `(.L_x_30) ;  /* 0x000000c000017945 */ /* 0x000fe20003800200 */
[----:B------:R-:W-:-:S07]  /*3360*/  IMAD.MOV.U32 R3, RZ, RZ, 0x10 ;  /* 0x00000010ff037424 */ /* 0x000fce00078e00ff */
.L_x_31:
[----:B------:R-:W-:-:S05]  /*3370*/  LEA R16, R3, UR22, 0x2 ;  /* 0x0000001603107c11 */ /* 0x000fca000f8e10ff */
[----:B------:R-:W3:Y:S02]  /*3380*/  LDL R17, [R16] ;  /* 0x0000000010117983 */ /* 0x000ee40000100800 */
[----:B---3--:R-:W-:-:S04]  /*3390*/  IADD3 R17, P1, PT, R17, R39, RZ ;  /* 0x0000002711117210 */ /* 0x008fc80007f3e0ff */
[----:B------:R-:W-:Y:S01]  /*33a0*/  ISETP.GT.U32.AND P0, PT, R17, -0x1, PT ;  /* 0xffffffff1100780c */ /* 0x000fe20003f04070 */
[----:B------:R0:W-:Y:S01]  /*33b0*/  STL [R16], R17 ;  /* 0x0000001110007387 */ /* 0x0001e20000100800 */
[----:B------:R-:W-:Y:S01]  /*33c0*/  IMAD.X R39, RZ, RZ, RZ, P1 ;  /* 0x000000ffff277224 */ /* 0x000fe200008e06ff */
[C---:B------:R-:W-:Y:S02]  /*33d0*/  ISETP.GE.U32.AND P1, PT, R3.reuse, 0x18, PT ;  /* 0x000000180300780c */ /* 0x040fe40003f26070 */
[----:B------:R-:W-:Y:S02]  /*33e0*/  IADD3 R3, PT, PT, R3, 0x1, RZ ;  /* 0x0000000103037810 */ /* 0x000fe40007ffe0ff */
[----:B------:R-:W-:-:S13]  /*33f0*/  ISETP.GT.U32.AND.EX P0, PT, R39, RZ, PT, P0 ;  /* 0x000000ff2700720c */ /* 0x000fda0003f04100 */
[----:B0-----:R-:W-:Y:S05]  /*3400*/  @!P1 BRA P0, `(.L_x_31) ;  /* 0xfffffffc00d89947 */ /* 0x001fea000003ffff */
[----:B------:R-:W-:Y:S05]  /*3410*/  BSYNC.RECONVERGENT B1 ;  /* 0x0000000000017941 */ /* 0x000fea0003800200 */
.L_x_30:
[----:B------:R0:W5:Y:S04]  /*3420*/  LDL.64 R18, [R1+0x20] ;  /* 0x0000200001127983 */ /* 0x0001680000100a00 */
[----:B------:R0:W5:Y:S04]  /*3430*/  LDL.64 R26, [R1+0x28] ;  /* 0x00002800011a7983 */ /* 0x0001680000100a00 */
[----:B------:R0:W5:Y:S04]  /*3440*/  LDL.64 R30, [R1+0x30] ;  /* 0x00003000011e7983 */ /* 0x0001680000100a00 */
[----:B------:R0:W5:Y:S02]  /*3450*/  LDL.64 R40, [R1+0x38] ;  /* 0x0000380001287983 */ /* 0x0001640000100a00 */
.L_x_29:
[----:B------:R-:W-:Y:S05]  /*3460*/  BSYNC.RECONVERGENT B0 ;  /* 0x0000000000007941 */ /* 0x000fea0003800200 */
.L_x_28:
[----:B------:R-:W3:Y:S01]  /*3470*/  LDL.64 R28, [R1+0x40] ;  /* 0x00004000011c7983 */ /* 0x000ee20000100a00 */
[----:B-----5:R-:W-:Y:S01]  /*3480*/  IMAD.MOV.U32 R16, RZ, RZ, R18 ;  /* 0x000000ffff107224 */ /* 0x020fe200078e0012 */
[----:B------:R-:W-:Y:S01]  /*3490*/  BSSY.RECONVERGENT B0, `(.L_x_32) ;  /* 0x0000051000007945 */ /* 0x000fe20003800200 */
[----:B------:R-:W-:Y:S02]  /*34a0*/  IMAD.MOV.U32 R17, RZ, RZ, RZ ;  /* 0x000000ffff117224 */ /* 0x000fe400078e00ff */
[----:B------:R-:W-:-:S05]  /*34b0*/  IMAD.WIDE.U32 R16, R8, UR15, R16 ;  /* 0x0000000f08107c25 */ /* 0x000fca000f8e0010 */
[----:B------:R-:W-:-:S04]  /*34c0*/  IADD3 R18, P0, PT, R17, R19, RZ ;  /* 0x0000001311127210 */ /* 0x000fc80007f1e0ff */
[----:B------:R-:W-:-:S03]  /*34d0*/  IADD3.X R19, PT, PT, RZ, RZ, RZ, P0, !PT ;  /* 0x000000ffff137210 */ /* 0x000fc600007fe4ff */
[----:B------:R-:W-:-:S05]  /*34e0*/  IMAD.WIDE.U32 R18, R8, UR4, R18 ;  /* 0x0000000408127c25 */ /* 0x000fca000f8e0012 */
[----:B------:R-:W-:-:S05]  /*34f0*/  IADD3 R24, P0, PT, R19, R26, RZ ;  /* 0x0000001a13187210 */ /* 0x000fca0007f1e0ff */
[----:B------:R-:W-:Y:S02]  /*3500*/  IMAD.X R25, RZ, RZ, RZ, P0 ;  /* 0x000000ffff197224 */ /* 0x000fe400000e06ff */
[----:B------:R-:W-:-:S05]  /*3510*/  IMAD.WIDE.U32 R24, R8, UR5, R24 ;  /* 0x0000000508187c25 */ /* 0x000fca000f8e0018 */
[----:B------:R-:W-:-:S05]  /*3520*/  IADD3 R38, P0, PT, R25, R27, RZ ;  /* 0x0000001b19267210 */ /* 0x000fca0007f1e0ff */
[----:B------:R-:W-:Y:S02]  /*3530*/  IMAD.X R39, RZ, RZ, RZ, P0 ;  /* 0x000000ffff277224 */ /* 0x000fe400000e06ff */
        /* <DEDUP_REMOVED lines=13> */
[----:B---3--:R-:W-:-:S05]  /*3610*/  IADD3 R26, P0, PT, R31, R28, RZ ;  /* 0x0000001c1f1a7210 */ /* 0x008fca0007f1e0ff */
[----:B------:R-:W-:Y:S02]  /*3620*/  IMAD.X R27, RZ, RZ, RZ, P0 ;  /* 0x000000ffff1b7224 */ /* 0x000fe400000e06ff */
[----:B------:R-:W-:-:S03]  /*3630*/  IMAD.WIDE.U32 R26, R8, UR19, R26 ;  /* 0x00000013081a7c25 */ /* 0x000fc6000f8e001a */
[----:B------:R-:W-:-:S04]  /*3640*/  ISETP.GT.U32.AND P0, PT, R26, -0x1, PT ;  /* 0xffffffff1a00780c */ /* 0x000fc80003f04070 */
[----:B------:R-:W-:-:S13]  /*3650*/  ISETP.GT.U32.AND.EX P0, PT, R27, RZ, PT, P0 ;  /* 0x000000ff1b00720c */ /* 0x000fda0003f04100 */
[----:B------:R-:W-:Y:S05]  /*3660*/  @P0 BRA `(.L_x_33) ;  /* 0x0000000000080947 */ /* 0x000fea0003800000 */
[----:B------:R1:W5:Y:S01]  /*3670*/  LDL R3, [R1+0x48] ;  /* 0x0000480001037983 */ /* 0x0003620000100800 */
[----:B------:R-:W-:Y:S05]  /*3680*/  BRA `(.L_x_34) ;  /* 0x0000000000c47947 */ /* 0x000fea0003800000 */
.L_x_33:
[----:B------:R3:W5:Y:S01]  /*3690*/  LDL R3, [R1+0x48] ;  /* 0x0000480001037983 */ /* 0x0007620000100800 */
[----:B------:R-:W-:-:S04]  /*36a0*/  IADD3 R29, P1, PT, R27, R29, RZ ;  /* 0x0000001d1b1d7210 */ /* 0x000fc80007f3e0ff */
[----:B------:R-:W-:Y:S01]  /*36b0*/  ISETP.GE.U32.AND P0, PT, R29, RZ, PT ;  /* 0x000000ff1d00720c */ /* 0x000fe20003f06070 */
[----:B------:R-:W-:-:S05]  /*36c0*/  IMAD.X R8, RZ, RZ, RZ, P1 ;  /* 0x000000ffff087224 */ /* 0x000fca00008e06ff */
[----:B------:R-:W-:-:S13]  /*36d0*/  ISETP.GE.U32.AND.EX P0, PT, R8, 0x1, PT, P0 ;  /* 0x000000010800780c */ /* 0x000fda0003f06100 */
[----:B---3--:R-:W-:Y:S05]  /*36e0*/  @!P0 BRA `(.L_x_34) ;  /* 0x0000000000ac8947 */ /* 0x008fea0003800000 */
[----:B-----5:R-:W-:-:S04]  /*36f0*/  IADD3 R3, P1, PT, R3, R8, RZ ;  /* 0x0000000803037210 */ /* 0x020fc80007f3e0ff */
[----:B------:R-:W-:Y:S02]  /*3700*/  ISETP.GE.U32.AND P0, PT, R3, RZ, PT ;  /* 0x000000ff0300720c */ /* 0x000fe40003f06070 */
[----:B------:R-:W-:-:S04]  /*3710*/  IADD3.X R8, PT, PT, RZ, RZ, RZ, P1, !PT ;  /* 0x000000ffff087210 */ /* 0x000fc80000ffe4ff */
[----:B------:R-:W-:-:S13]  /*3720*/  ISETP.GE.U32.AND.EX P0, PT, R8, 0x1, PT, P0 ;  /* 0x000000010800780c */ /* 0x000fda0003f06100 */
[----:B------:R-:W-:Y:S05]  /*3730*/  @!P0 BRA `(.L_x_34) ;  /* 0x0000000000988947 */ /* 0x000fea0003800000 */
[----:B------:R-:W3:Y:S02]  /*3740*/  LDL R41, [R1+0x4c] ;  /* 0x00004c0001297983 */ /* 0x000ee40000100800 */
[----:B---3--:R-:W-:-:S04]  /*3750*/  IADD3 R8, P1, PT, R8, R41, RZ ;  /* 0x0000002908087210 */ /* 0x008fc80007f3e0ff */
[----:B------:R-:W-:Y:S01]  /*3760*/  ISETP.GE.U32.AND P0, PT, R8, RZ, PT ;  /* 0x000000ff0800720c */ /* 0x000fe20003f06070 */
[----:B------:R3:W-:Y:S01]  /*3770*/  STL [R1+0x4c], R8 ;  /* 0x00004c0801007387 */ /* 0x0007e20000100800 */
[----:B------:R-:W-:-:S05]  /*3780*/  IMAD.X R28, RZ, RZ, RZ, P1 ;  /* 0x000000ffff1c7224 */ /* 0x000fca00008e06ff */
[----:B------:R-:W-:-:S13]  /*3790*/  ISETP.GE.U32.AND.EX P0, PT, R28, 0x1, PT, P0 ;  /* 0x000000011c00780c */ /* 0x000fda0003f06100 */
[----:B---3--:R-:W-:Y:S05]  /*37a0*/  @!P0 BRA `(.L_x_34) ;  /* 0x00000000007c8947 */ /* 0x008fea0003800000 */
        /* <DEDUP_REMOVED lines=11> */
[----:B------:R-:W-:-:S04]  /*3860*/  IADD3.X R28, PT, PT, RZ, RZ, RZ, P1, !PT ;  /* 0x000000ffff1c7210 */ /* 0x000fc80000ffe4ff */
        /* <DEDUP_REMOVED lines=17> */
[----:B---3--:R-:W-:-:S05]  /*3980*/  IADD3 R8, PT, PT, R41, R28, RZ ;  /* 0x0000001c29087210 */ /* 0x008fca0007ffe0ff */
[----:B------:R3:W-:Y:S02]  /*3990*/  STL [R1+0x60], R8 ;  /* 0x0000600801007387 */ /* 0x0007e40000100800 */
.L_x_34:
[----:B------:R-:W-:Y:S05]  /*39a0*/  BSYNC.RECONVERGENT B0 ;  /* 0x0000000000007941 */ /* 0x000fea0003800200 */
.L_x_32:
[----:B------:R-:W-:Y:S01]  /*39b0*/  IMAD.MOV.U32 R19, RZ, RZ, RZ ;  /* 0x000000ffff137224 */ /* 0x000fe200078e00ff */
[----:B------:R-:W-:Y:S01]  /*39c0*/  BSSY.RECONVERGENT B0, `(.L_x_35) ;  /* 0x0000049000007945 */ /* 0x000fe20003800200 */
        /* <DEDUP_REMOVED lines=24> */
[----:B------:R-:W-:-:S03]  /*3b50*/  IMAD.WIDE.U32 R28, R9, UR19, R28 ;  /* 0x00000013091c7c25 */ /* 0x000fc6000f8e001c */
[----:B------:R-:W-:-:S04]  /*3b60*/  ISETP.GT.U32.AND P0, PT, R28, -0x1, PT ;  /* 0xffffffff1c00780c */ /* 0x000fc80003f04070 */
[----:B------:R-:W-:-:S13]  /*3b70*/  ISETP.GT.U32.AND.EX P0, PT, R29, RZ, PT, P0 ;  /* 0x000000ff1d00720c */ /* 0x000fda0003f04100 */
[----:B------:R-:W-:Y:S05]  /*3b80*/  @P0 BRA `(.L_x_36) ;  /* 0x0000000000080947 */ /* 0x000fea0003800000 */
[----:B------:R4:W5:Y:S01]  /*3b90*/  LDL R41, [R1+0x4c] ;  /* 0x00004c0001297983 */ /* 0x0009620000100800 */
[----:B------:R-:W-:Y:S05]  /*3ba0*/  BRA `(.L_x_37) ;  /* 0x0000000000a87947 */ /* 0x000fea0003800000 */
.L_x_36:
[----:B------:R4:W5:Y:S02]  /*3bb0*/  LDL R41, [R1+0x4c] ;  /* 0x00004c0001297983 */ /* 0x0009640000100800 */
[----:B-----5:R-:W-:-:S04]  /*3bc0*/  IADD3 R3, P1, PT, R3, R29, RZ ;  /* 0x0000001d03037210 */ /* 0x020fc80007f3e0ff */
[----:B------:R-:W-:Y:S01]  /*3bd0*/  ISETP.GE.U32.AND P0, PT, R3, RZ, PT ;  /* 0x000000ff0300720c */ /* 0x000fe20003f06070 */
[----:B---3--:R-:W-:-:S05]  /*3be0*/  IMAD.X R8, RZ, RZ, RZ, P1 ;  /* 0x000000ffff087224 */ /* 0x008fca00008e06ff */
[----:B------:R-:W-:-:S13]  /*3bf0*/  ISETP.GE.U32.AND.EX P0, PT, R8, 0x1, PT, P0 ;  /* 0x000000010800780c */ /* 0x000fda0003f06100 */
[----:B----4-:R-:W-:Y:S05]  /*3c00*/  @!P0 BRA `(.L_x_37) ;  /* 0x0000000000908947 */ /* 0x010fea0003800000 */
[----:B------:R-:W-:-:S04]  /*3c10*/  IADD3 R41, P1, PT, R41, R8, RZ ;  /* 0x0000000829297210 */ /* 0x000fc80007f3e0ff */
[----:B------:R-:W-:Y:S01]  /*3c20*/  ISETP.GE.U32.AND P0, PT, R41, RZ, PT ;  /* 0x000000ff2900720c */ /* 0x000fe20003f06070 */
[----:B------:R-:W-:-:S05]  /*3c30*/  IMAD.X R9, RZ, RZ, RZ, P1 ;  /* 0x000000ffff097224 */ /* 0x000fca00008e06ff */
[----:B------:R-:W-:-:S13]  /*3c40*/  ISETP.GE.U32.AND.EX P0, PT, R9, 0x1, PT, P0 ;  /* 0x000000010900780c */ /* 0x000fda0003f06100 */
[----:B------:R-:W-:Y:S05]  /*3c50*/  @!P0 BRA `(.L_x_37) ;  /* 0x00000000007c8947 */ /* 0x000fea0003800000 */
        /* <DEDUP_REMOVED lines=29> */
[----:B---3--:R-:W-:-:S05]  /*3e30*/  IMAD.IADD R8, R8, 0x1, R9 ;  /* 0x0000000108087824 */ /* 0x008fca00078e0209 */
[----:B------:R3:W-:Y:S02]  /*3e40*/  STL [R1+0x60], R8 ;  /* 0x0000600801007387 */ /* 0x0007e40000100800 */
.L_x_37:
[----:B------:R-:W-:Y:S05]  /*3e50*/  BSYNC.RECONVERGENT B0 ;  /* 0x0000000000007941 */ /* 0x000fea0003800200 */
.L_x_35:
[----:B------:R-:W-:Y:S01]  /*3e60*/  IMAD.MOV.U32 R25, RZ, RZ, RZ ;  /* 0x000000ffff197224 */ /* 0x000fe200078e00ff */
[----:B------:R-:W-:Y:S01]  /*3e70*/  BSSY.RECONVERGENT B0, `(.L_x_38) ;  /* 0x0000042000007945 */ /* 0x000fe20003800200 */
[----:B------:R-:W-:-:S05]  /*3e80*/  IMAD.WIDE.U32 R24, R10, UR15, R24 ;  /* 0x0000000f0a187c25 */ /* 0x000fca000f8e0018 */
[----:B---3--:R-:W-:-:S04]  /*3e90*/  IADD3 R8, P0, PT, R38, R25, RZ ;  /* 0x0000001926087210 */ /* 0x008fc80007f1e0ff */
        /* <DEDUP_REMOVED lines=20> */
[----:B-----5:R-:W-:-:S05]  /*3fe0*/  IADD3 R26, P0, PT, R29, R3, RZ ;  /* 0x000000031d1a7210 */ /* 0x020fca0007f1e0ff */
[----:B------:R-:W-:Y:S02]  /*3ff0*/  IMAD.X R27, RZ, RZ, RZ, P0 ;  /* 0x000000ffff1b7224 */ /* 0x000fe400000e06ff */
[----:B------:R-:W-:-:S03]  /*4000*/  IMAD.WIDE.U32 R26, R10, UR19, R26 ;  /* 0x000000130a1a7c25 */ /* 0x000fc6000f8e001a */
[----:B------:R-:W-:-:S04]  /*4010*/  ISETP.GT.U32.AND P0, PT, R26, -0x1, PT ;  /* 0xffffffff1a00780c */ /* 0x000fc80003f04070 */
[----:B------:R-:W-:-:S13]  /*4020*/  ISETP.GT.U32.AND.EX P0, PT, R27, RZ, PT, P0 ;  /* 0x000000ff1b00720c */ /* 0x000fda0003f04100 */
[----:B------:R-:W-:Y:S05]  /*4030*/  @P0 BRA `(.L_x_39) ;  /* 0x0000000000080947 */ /* 0x000fea0003800000 */
[----:B------:R3:W5:Y:S01]  /*4040*/  LDL R3, [R1+0x50] ;  /* 0x0000500001037983 */ /* 0x0007620000100800 */
[----:B------:R-:W-:Y:S05]  /*4050*/  BRA `(.L_x_40) ;  /* 0x00000000008c7947 */ /* 0x000fea0003800000 */
.L_x_39:
        /* <DEDUP_REMOVED lines=35> */
.L_x_40:
[----:B------:R-:W-:Y:S05]  /*4290*/  BSYNC.RECONVERGENT B0 ;  /* 0x0000000000007941 */ /* 0x000fea0003800200 */
.L_x_38:
[----:B------:R-:W-:Y:S01]  /*42a0*/  IMAD.MOV.U32 R9, RZ, RZ, RZ ;  /* 0x000000ffff097224 */ /* 0x000fe200078e00ff */
[----:B------:R-:W-:Y:S01]  /*42b0*/  BSSY.RECONVERGENT B0, `(.L_x_41) ;  /* 0x000003b000007945 */ /* 0x000fe20003800200 */
        /* <DEDUP_REMOVED lines=24> */
[----:B---3--:R-:W-:-:S03]  /*4440*/  IMAD.WIDE.U32 R10, R11, UR19, R40 ;  /* 0x000000130b0a7c25 */ /* 0x008fc6000f8e0028 */
[----:B------:R-:W-:-:S04]  /*4450*/  ISETP.GT.U32.AND P0, PT, R10, -0x1, PT ;  /* 0xffffffff0a00780c */ /* 0x000fc80003f04070 */
[----:B------:R-:W-:-:S13]  /*4460*/  ISETP.GT.U32.AND.EX P0, PT, R11, RZ, PT, P0 ;  /* 0x000000ff0b00720c */ /* 0x000fda0003f04100 */
[----:B------:R-:W-:Y:S05]  /*4470*/  @P0 BRA `(.L_x_42) ;  /* 0x0000000000080947 */ /* 0x000fea0003800000 */
[----:B------:R3:W5:Y:S01]  /*4480*/  LDL R43, [R1+0x54] ;  /* 0x00005400012b7983 */ /* 0x0007620000100800 */
[----:B------:R-:W-:Y:S05]  /*4490*/  BRA `(.L_x_43) ;  /* 0x0000000000707947 */ /* 0x000fea0003800000 */
.L_x_42:
[----:B------:R3:W5:Y:S02]  /*44a0*/  LDL R43, [R1+0x54] ;  /* 0x00005400012b7983 */ /* 0x0007640000100800 */
[----:B-----5:R-:W-:-:S04]  /*44b0*/  IADD3 R3, P1, PT, R3, R11, RZ ;  /* 0x0000000b03037210 */ /* 0x020fc80007f3e0ff */
[----:B------:R-:W-:Y:S01]  /*44c0*/  ISETP.GE.U32.AND P0, PT, R3, RZ, PT ;  /* 0x000000ff0300720c */ /* 0x000fe20003f06070 */
[----:B------:R-:W-:-:S05]  /*44d0*/  IMAD.X R40, RZ, RZ, RZ, P1 ;  /* 0x000000ffff287224 */ /* 0x000fca00008e06ff */
[----:B------:R-:W-:-:S13]  /*44e0*/  ISETP.GE.U32.AND.EX P0, PT, R40, 0x1, PT, P0 ;  /* 0x000000012800780c */ /* 0x000fda0003f06100 */
[----:B---3--:R-:W-:Y:S05]  /*44f0*/  @!P0 BRA `(.L_x_43) ;  /* 0x0000000000588947 */ /* 0x008fea0003800000 */
[----:B------:R-:W-:-:S04]  /*4500*/  IADD3 R43, P1, PT, R43, R40, RZ ;  /* 0x000000282b2b7210 */ /* 0x000fc80007f3e0ff */
        /* <DEDUP_REMOVED lines=21> */
.L_x_43:
[----:B------:R-:W-:Y:S05]  /*4660*/  BSYNC.RECONVERGENT B0 ;  /* 0x0000000000007941 */ /* 0x000fea0003800200 */
.L_x_41:
[----:B---3--:R-:W-:Y:S01]  /*4670*/  IMAD.MOV.U32 R40, RZ, RZ, R38 ;  /* 0x000000ffff287224 */ /* 0x008fe200078e0026 */
        /* <DEDUP_REMOVED lines=32> */
.L_x_45:
        /* <DEDUP_REMOVED lines=19> */
[----:B---3--:R-:W-:-:S05]  /*49b0*/  IMAD.IADD R4, R45, 0x1, R42 ;  /* 0x000000012d047824 */ /* 0x008fca00078e022a */
[----:B------:R3:W-:Y:S02]  /*49c0*/  STL [R1+0x60], R4 ;  /* 0x0000600401007387 */ /* 0x0007e40000100800 */
.L_x_46:
[----:B------:R-:W-:Y:S05]  /*49d0*/  BSYNC.RECONVERGENT B0 ;  /* 0x0000000000007941 */ /* 0x000fea0003800200 */
.L_x_44:
[----:B------:R-:W-:Y:S01]  /*49e0*/  HFMA2 R39, -RZ, RZ, 0, 0 ;  /* 0x00000000ff277431 */ /* 0x000fe200000001ff */
[----:B------:R-:W-:Y:S02]  /*49f0*/  BSSY.RECONVERGENT B0, `(.L_x_47) ;  /* 0x000002d000007945 */ /* 0x000fe40003800200 */
        /* <DEDUP_REMOVED lines=30> */
.L_x_48:
[----:B------:R3:W5:Y:S02]  /*4be0*/  LDL R42, [R1+0x5c] ;  /* 0x00005c00012a7983 */ /* 0x0007640000100800 */
[----:B-----5:R-:W-:-:S04]  /*4bf0*/  IADD3 R3, P1, PT, R3, R5, RZ ;  /* 0x0000000503037210 */ /* 0x020fc80007f3e0ff */
[----:B------:R-:W-:Y:S02]  /*4c00*/  ISETP.GE.U32.AND P0, PT, R3, RZ, PT ;  /* 0x000000ff0300720c */ /* 0x000fe40003f06070 */
[----:B------:R-:W-:-:S04]  /*4c10*/  IADD3.X R43, PT, PT, RZ, RZ, RZ, P1, !PT ;  /* 0x000000ffff2b7210 */ /* 0x000fc80000ffe4ff */
[----:B------:R-:W-:-:S13]  /*4c20*/  ISETP.GE.U32.AND.EX P0, PT, R43, 0x1, PT, P0 ;  /* 0x000000012b00780c */ /* 0x000fda0003f06100 */
[----:B---3--:R-:W-:Y:S05]  /*4c30*/  @!P0 BRA `(.L_x_49) ;  /* 0x0000000000208947 */ /* 0x008fea0003800000 */
[----:B------:R-:W-:-:S04]  /*4c40*/  IADD3 R42, P1, PT, R42, R43, RZ ;  /* 0x0000002b2a2a7210 */ /* 0x000fc80007f3e0ff */
[----:B------:R-:W-:Y:S01]  /*4c50*/  ISETP.GE.U32.AND P0, PT, R42, RZ, PT ;  /* 0x000000ff2a00720c */ /* 0x000fe20003f06070 */
[----:B------:R-:W-:-:S05]  /*4c60*/  IMAD.X R43, RZ, RZ, RZ, P1 ;  /* 0x000000ffff2b7224 */ /* 0x000fca00008e06ff */
[----:B------:R-:W-:-:S13]  /*4c70*/  ISETP.GE.U32.AND.EX P0, PT, R43, 0x1, PT, P0 ;  /* 0x000000012b00780c */ /* 0x000fda0003f06100 */
[----:B------:R-:W-:Y:S05]  /*4c80*/  @!P0 BRA `(.L_x_49) ;  /* 0x00000000000c8947 */ /* 0x000fea0003800000 */
[----:B------:R-:W3:Y:S02]  /*4c90*/  LDL R44, [R1+0x60] ;  /* 0x00006000012c7983 */ /* 0x000ee40000100800 */
[----:B---3--:R-:W-:-:S05]  /*4ca0*/  IMAD.IADD R44, R43, 0x1, R44 ;  /* 0x000000012b2c7824 */ /* 0x008fca00078e022c */
[----:B------:R3:W-:Y:S02]  /*4cb0*/  STL [R1+0x60], R44 ;  /* 0x0000602c01007387 */ /* 0x0007e40000100800 */
.L_x_49:
[----:B------:R-:W-:Y:S05]  /*4cc0*/  BSYNC.RECONVERGENT B0 ;  /* 0x0000000000007941 */ /* 0x000fea0003800200 */
.L_x_47:
[----:B------:R-:W-:Y:S01]  /*4cd0*/  MOV R37, RZ ;  /* 0x000000ff00257202 */ /* 0x000fe20000000f00 */
[----:B------:R-:W-:Y:S02]  /*4ce0*/  BSSY.RECONVERGENT B0, `(.L_x_50) ;  /* 0x0000032000007945 */ /* 0x000fe40003800200 */
[----:B------:R-:W-:-:S05]  /*4cf0*/  IMAD.WIDE.U32 R36, R6, UR15, R36 ;  /* 0x0000000f06247c25 */ /* 0x000fca000f8e0024 */
[----:B------:R-:W-:-:S05]  /*4d00*/  IADD3 R34, P0, PT, R34, R37, RZ ;  /* 0x0000002522227210 */ /* 0x000fca0007f1e0ff */
[----:B------:R-:W-:Y:S02]  /*4d10*/  IMAD.X R35, RZ, RZ, RZ, P0 ;  /* 0x000000ffff237224 */ /* 0x000fe400000e06ff */
[----:B------:R-:W-:-:S05]  /*4d20*/  IMAD.WIDE.U32 R34, R6, UR4, R34 ;  /* 0x0000000406227c25 */ /* 0x000fca000f8e0022 */
[----:B------:R-:W-:-:S05]  /*4d30*/  IADD3 R32, P0, PT, R32, R35, RZ ;  /* 0x0000002320207210 */ /* 0x000fca0007f1e0ff */
[----:B------:R-:W-:Y:S02]  /*4d40*/  IMAD.X R33, RZ, RZ, RZ, P0 ;  /* 0x000000ffff217224 */ /* 0x000fe400000e06ff */
[----:B------:R-:W-:-:S05]  /*4d50*/  IMAD.HI.U32 R33, R6, UR5, R32 ;  /* 0x0000000506217c27 */ /* 0x000fca000f8e0020 */
[----:B------:R-:W-:-:S04]  /*4d60*/  IADD3 R30, P0, PT, R30, R33, RZ ;  /* 0x000000211e1e7210 */ /* 0x000fc80007f1e0ff */
[----:B------:R-:W-:-:S03]  /*4d70*/  IADD3.X R31, PT, PT, RZ, RZ, RZ, P0, !PT ;  /* 0x000000ffff1f7210 */ /* 0x000fc600007fe4ff */
[----:B------:R-:W-:-:S05]  /*4d80*/  IMAD.HI.U32 R31, R6, UR6, R30 ;  /* 0x00000006061f7c27 */ /* 0x000fca000f8e001e */
[----:B------:R-:W-:-:S05]  /*4d90*/  IADD3 R28, P0, PT, R28, R31, RZ ;  /* 0x0000001f1c1c7210 */ /* 0x000fca0007f1e0ff */
[----:B------:R-:W-:Y:S02]  /*4da0*/  IMAD.X R29, RZ, RZ, RZ, P0 ;  /* 0x000000ffff1d7224 */ /* 0x000fe400000e06ff */
[----:B------:R-:W-:-:S05]  /*4db0*/  IMAD.HI.U32 R29, R6, UR7, R28 ;  /* 0x00000007061d7c27 */ /* 0x000fca000f8e001c */
[----:B------:R-:W-:Y:S02]  /*4dc0*/  IADD3 R26, P0, PT, R26, R29, RZ ;  /* 0x0000001d1a1a7210 */ /* 0x000fe40007f1e0ff */
[----:B------:R-:W-:-:S03]  /*4dd0*/  IADD3 R29, P2, PT, RZ, -R18, RZ ;  /* 0x80000012ff1d7210 */ /* 0x000fc60007f5e0ff */
[----:B------:R-:W-:Y:S02]  /*4de0*/  IMAD.X R27, RZ, RZ, RZ, P0 ;  /* 0x000000ffff1b7224 */ /* 0x000fe400000e06ff */
[----:B------:R-:W-:-:S05]  /*4df0*/  IMAD.HI.U32 R27, R6, UR16, R26 ;  /* 0x00000010061b7c27 */ /* 0x000fca000f8e001a */
[----:B------:R-:W-:Y:S02]  /*4e00*/  IADD3 R10, P0, PT, R10, R27, RZ ;  /* 0x0000001b0a0a7210 */ /* 0x000fe40007f1e0ff */
[----:B------:R-:W-:Y:S02]  /*4e10*/  IADD3 R27, P1, PT, RZ, -R16, RZ ;  /* 0x80000010ff1b7210 */ /* 0x000fe40007f3e0ff */
[----:B------:R-:W-:-:S03]  /*4e20*/  IADD3.X R11, PT, PT, RZ, RZ, RZ, P0, !PT ;  /* 0x000000ffff0b7210 */ /* 0x000fc600007fe4ff */
[----:B------:R-:W-:Y:S02]  /*4e30*/  IMAD.X R26, RZ, RZ, -0x1, P1 ;  /* 0xffffffffff1a7424 */ /* 0x000fe400008e06ff */
[----:B------:R-:W-:Y:S01]  /*4e40*/  IMAD.HI.U32 R11, R6, UR17, R10 ;  /* 0x00000011060b7c27 */ /* 0x000fe2000f8e000a */
[----:B------:R-:W-:-:S04]  /*4e50*/  MOV R10, R20 ;  /* 0x00000014000a7202 */ /* 0x000fc80000000f00 */
[----:B------:R-:W-:Y:S01]  /*4e60*/  IADD3 R4, P0, PT, R4, R11, RZ ;  /* 0x0000000b04047210 */ /* 0x000fe20007f1e0ff */
[----:B------:R-:W-:-:S04]  /*4e70*/  IMAD.MOV.U32 R11, RZ, RZ, RZ ;  /* 0x000000ffff0b7224 */ /* 0x000fc800078e00ff */
[----:B------:R-:W-:Y:S02]  /*4e80*/  IMAD.X R5, RZ, RZ, RZ, P0 ;  /* 0x000000ffff057224 */ /* 0x000fe400000e06ff */
[----:B------:R-:W-:-:S04]  /*4e90*/  IMAD.WIDE.U32 R10, R27, UR8, R10 ;  /* 0x000000081b0a7c25 */ /* 0x000fc8000f8e000a */
[----:B------:R-:W-:-:S04]  /*4ea0*/  IMAD.HI.U32 R4, R6, UR18, R4 ;  /* 0x0000001206047c27 */ /* 0x000fc8000f8e0004 */
[----:B------:R-:W-:Y:S01]  /*4eb0*/  IMAD R5, R26, UR8, RZ ;  /* 0x000000081a057c24 */ /* 0x000fe2000f8e02ff */
[----:B-----5:R-:W-:Y:S01]  /*4ec0*/  IADD3 R4, P0, PT, R4, R3, RZ ;  /* 0x0000000304047210 */ /* 0x020fe20007f1e0ff */
[----:B------:R-:W-:Y:S02]  /*4ed0*/  IMAD.MOV.U32 R27, RZ, RZ, RZ ;  /* 0x000000ffff1b7224 */ /* 0x000fe400078e00ff */
[----:B------:R-:W-:Y:S01]  /*4ee0*/  IMAD.IADD R26, R11, 0x1, R5 ;  /* 0x000000010b1a7824 */ /* 0x000fe200078e0205 */
[----:B------:R-:W-:Y:S01]  /*4ef0*/  IADD3.X R5, PT, PT, RZ, RZ, RZ, P0, !PT ;  /* 0x000000ffff057210 */ /* 0x000fe200007fe4ff */
[----:B------:R-:W-:-:S03]  /*4f00*/  IMAD.X R3, RZ, RZ, -0x1, P2 ;  /* 0xffffffffff037424 */ /* 0x000fc600010e06ff */
[----:B------:R-:W-:Y:S01]  /*4f10*/  LOP3.LUT R26, R26, 0x1, RZ, 0xc0, !PT ;  /* 0x000000011a1a7812 */ /* 0x000fe200078ec0ff */
[----:B------:R-:W-:-:S04]  /*4f20*/  IMAD.WIDE.U32 R4, R6, UR19, R4 ;  /* 0x0000001306047c25 */ /* 0x000fc8000f8e0004 */
[----:B------:R-:W-:Y:S01]  /*4f30*/  IMAD.WIDE.U32 R26, R16, UR9, R26 ;  /* 0x00000009101a7c25 */ /* 0x000fe2000f8e001a */
[----:B------:R-:W-:-:S04]  /*4f40*/  ISETP.GE.U32.AND P0, PT, R4, RZ, PT ;  /* 0x000000ff0400720c */ /* 0x000fc80003f06070 */
[----:B------:R-:W-:Y:S02]  /*4f50*/  ISETP.GE.U32.AND.EX P0, PT, R5, 0x1, PT, P0 ;  /* 0x000000010500780c */ /* 0x000fe40003f06100 */
[----:B------:R-:W-:-:S11]  /*4f60*/  IADD3 R20, P1, PT, -R26, R21, RZ ;  /* 0x000000151a147210 */ /* 0x000fd60007f3e1ff */
[----:B------:R-:W-:Y:S05]  /*4f70*/  @!P0 BRA `(.L_x_51) ;  /* 0x0000000000208947 */ /* 0x000fea0003800000 */
[----:B------:R-:W-:-:S04]  /*4f80*/  IADD3 R4, P2, PT, R5, R42, RZ ;  /* 0x0000002a05047210 */ /* 0x000fc80007f5e0ff */
[----:B------:R-:W-:Y:S02]  /*4f90*/  ISETP.GE.U32.AND P0, PT, R4, RZ, PT ;  /* 0x000000ff0400720c */ /* 0x000fe40003f06070 */
[----:B------:R-:W-:-:S04]  /*4fa0*/  IADD3.X R5, PT, PT, RZ, RZ, RZ, P2, !PT ;  /* 0x000000ffff057210 */ /* 0x000fc800017fe4ff */
[----:B------:R-:W-:-:S13]  /*4fb0*/  ISETP.GE.U32.AND.EX P0, PT, R5, 0x1, PT, P0 ;  /* 0x000000010500780c */ /* 0x000fda0003f06100 */
[----:B------:R-:W-:Y:S05]  /*4fc0*/  @!P0 BRA `(.L_x_51) ;  /* 0x00000000000c8947 */ /* 0x000fea0003800000 */
[----:B------:R-:W5:Y:S02]  /*4fd0*/  LDL R4, [R1+0x60] ;  /* 0x0000600001047983 */ /* 0x000f640000100800 */
[----:B-----5:R-:W-:-:S05]  /*4fe0*/  IMAD.IADD R4, R5, 0x1, R4 ;  /* 0x0000000105047824 */ /* 0x020fca00078e0204 */
[----:B------:R0:W-:Y:S02]  /*4ff0*/  STL [R1+0x60], R4 ;  /* 0x0000600401007387 */ /* 0x0001e40000100800 */
.L_x_51:
[----:B------:R-:W-:Y:S05]  /*5000*/  BSYNC.RECONVERGENT B0 ;  /* 0x0000000000007941 */ /* 0x000fea0003800200 */
.L_x_50:
[----:B------:R-:W-:Y:S01]  /*5010*/  HFMA2 R21, -RZ, RZ, 0, 0 ;  /* 0x00000000ff157431 */ /* 0x000fe200000001ff */
[----:B------:R-:W-:Y:S01]  /*5020*/  UMOV UR4, URZ ;  /* 0x000000ff00047c82 */ /* 0x000fe20008000000 */
[----:B------:R-:W-:Y:S01]  /*5030*/  IMAD R3, R3, UR8, RZ ;  /* 0x0000000803037c24 */ /* 0x000fe2000f8e02ff */
[----:B------:R-:W-:Y:S01]  /*5040*/  UMOV UR5, URZ ;  /* 0x000000ff00057c82 */ /* 0x000fe20008000000 */
[----:B------:R-:W-:Y:S01]  /*5050*/  VIADD R26, R27, UR4 ;  /* 0x000000041b1a7c36 */ /* 0x000fe20008000000 */
[----:B------:R-:W-:Y:S01]  /*5060*/  MOV R27, RZ ;  /* 0x000000ff001b7202 */ /* 0x000fe20000000f00 */
[----:B------:R-:W-:Y:S01]  /*5070*/  UMOV UR6, URZ ;  /* 0x000000ff00067c82 */ /* 0x000fe20008000000 */
[----:B------:R-:W-:Y:S01]  /*5080*/  IADD3 R17, P2, PT, RZ, -R8, RZ ;  /* 0x80000008ff117210 */ /* 0x000fe20007f5e0ff */
[----:B------:R-:W-:Y:S01]  /*5090*/  UMOV UR7, URZ ;  /* 0x000000ff00077c82 */ /* 0x000fe20008000000 */
[----:B------:R-:W-:Y:S01]  /*50a0*/  MOV R31, RZ ;  /* 0x000000ff001f7202 */ /* 0x000fe20000000f00 */
[----:B0-----:R-:W-:-:S04]  /*50b0*/  IMAD.WIDE.U32 R4, R29, UR8, R20 ;  /* 0x000000081d047c25 */ /* 0x001fc8000f8e0014 */
[----:B------:R-:W-:Y:S01]  /*50c0*/  HFMA2 R29, -RZ, RZ, 0, 0 ;  /* 0x00000000ff1d7431 */ /* 0x000fe200000001ff */
[----:B------:R-:W-:Y:S04]  /*50d0*/  BSSY.RECONVERGENT B0, `(.L_x_52) ;  /* 0x00000e5000007945 */ /* 0x000fe80003800200 */
[----:B------:R-:W-:Y:S01]  /*50e0*/  BSSY.RELIABLE B1, `(.L_x_53) ;  /* 0x00000cc000017945 */ /* 0x000fe20003800100 */
[----:B------:R-:W-:Y:S01]  /*50f0*/  IMAD.X R20, RZ, RZ, ~R26, P1 ;  /* 0x000000ffff147224 */ /* 0x000fe200008e0e1a */
[----:B------:R-:W-:Y:S01]  /*5100*/  IADD3 R9, P1, PT, RZ, -R24, RZ ;  /* 0x80000018ff097210 */ /* 0x000fe20007f3e0ff */
[----:B------:R-:W-:Y:S02]  /*5110*/  IMAD.IADD R26, R5, 0x1, R3 ;  /* 0x00000001051a7824 */ /* 0x000fe400078e0203 */
[----:B------:R-:W-:Y:S01]  /*5120*/  IMAD.X R19, RZ, RZ, -0x1, P2 ;  /* 0xffffffffff137424 */ /* 0x000fe200010e06ff */
[----:B------:R-:W-:Y:S01]  /*5130*/  LOP3.LUT R20, R20, 0x1, RZ, 0xc0, !PT ;  /* 0x0000000114147812 */ /* 0x000fe200078ec0ff */
[----:B------:R-:W-:Y:S01]  /*5140*/  IMAD R34, R7, UR15, R34 ;  /* 0x0000000f07227c24 */ /* 0x000fe2000f8e0222 */
[----:B------:R-:W-:Y:S01]  /*5150*/  LOP3.LUT R26, R26, 0x1, RZ, 0xc0, !PT ;  /* 0x000000011a1a7812 */ /* 0x000fe200078ec0ff */
[----:B------:R-:W-:-:S02]  /*5160*/  IMAD R19, R19, UR8, RZ ;  /* 0x0000000813137c24 */ /* 0x000fc4000f8e02ff */
[----:B------:R-:W-:-:S04]  /*5170*/  IMAD.WIDE.U32 R20, R16, UR10, R20 ;  /* 0x0000000a10147c25 */ /* 0x000fc8000f8e0014 */
[----:B------:R-:W-:Y:S01]  /*5180*/  VIADD R6, R21, UR4 ;  /* 0x0000000415067c36 */ /* 0x000fe20008000000 */
[----:B------:R-:W-:Y:S01]  /*5190*/  IADD3 R3, P0, PT, -R20, R22, RZ ;  /* 0x0000001614037210 */ /* 0x000fe20007f1e1ff */
[----:B------:R-:W-:-:S04]  /*51a0*/  IMAD.WIDE.U32 R20, R18, UR9, R26 ;  /* 0x0000000912147c25 */ /* 0x000fc8000f8e001a */
[----:B------:R-:W-:Y:S01]  /*51b0*/  IMAD.X R26, RZ, RZ, ~R6, P0 ;  /* 0x000000ffff1a7224 */ /* 0x000fe200000e0e06 */
[----:B------:R-:W-:Y:S01]  /*51c0*/  IADD3 R22, PT, PT, R21, UR5, RZ ;  /* 0x0000000515167c10 */ /* 0x000fe2000fffe0ff */
[----:B------:R-:W-:Y:S01]  /*51d0*/  HFMA2 R21, -RZ, RZ, 0, 0 ;  /* 0x00000000ff157431 */ /* 0x000fe200000001ff */
[----:B------:R-:W-:Y:S01]  /*51e0*/  IADD3 R20, P0, PT, R3, -R20, RZ ;  /* 0x8000001403147210 */ /* 0x000fe20007f1e0ff */
[----:B------:R-:W-:Y:S01]  /*51f0*/  IMAD.X R3, RZ, RZ, -0x1, P1 ;  /* 0xffffffffff037424 */ /* 0x000fe200008e06ff */
[----:B------:R-:W-:-:S03]  /*5200*/  LOP3.LUT R26, R26, 0x1, RZ, 0xc0, !PT ;  /* 0x000000011a1a7812 */ /* 0x000fc600078ec0ff */
[----:B------:R-:W-:Y:S02]  /*5210*/  IMAD.X R22, RZ, RZ, ~R22, P0 ;  /* 0x000000ffff167224 */ /* 0x000fe400000e0e16 */
[----:B------:R-:W-:-:S03]  /*5220*/  IMAD.WIDE.U32 R26, R16, UR11, R26 ;  /* 0x0000000b101a7c25 */ /* 0x000fc6000f8e001a */
[----:B------:R-:W-:Y:S01]  /*5230*/  LOP3.LUT R22, R22, 0x1, RZ, 0xc0, !PT ;  /* 0x0000000116167812 */ /* 0x000fe200078ec0ff */
[----:B------:R-:W-:Y:S01]  /*5240*/  IMAD.WIDE.U32 R20, R9, UR8, R20 ;  /* 0x0000000809147c25 */ /* 0x000fe2000f8e0014 */
[----:B------:R-:W-:Y:S02]  /*5250*/  IADD3 R9, P0, PT, -R26, R23, RZ ;  /* 0x000000171a097210 */ /* 0x000fe40007f1e1ff */
[----:B------:R-:W-:Y:S01]  /*5260*/  MOV R23, RZ ;  /* 0x000000ff00177202 */ /* 0x000fe20000000f00 */
[----:B------:R-:W-:Y:S02]  /*5270*/  IMAD R3, R3, UR8, RZ ;  /* 0x0000000803037c24 */ /* 0x000fe4000f8e02ff */
[----:B------:R-:W-:Y:S02]  /*5280*/  VIADD R6, R27, UR4 ;  /* 0x000000041b067c36 */ /* 0x000fe40008000000 */
[----:B------:R-:W-:Y:S02]  /*5290*/  IMAD.IADD R3, R21, 0x1, R3 ;  /* 0x0000000115037824 */ /* 0x000fe400078e0203 */
[----:B------:R-:W-:-:S03]  /*52a0*/  IMAD.WIDE.U32 R26, R18, UR10, R22 ;  /* 0x0000000a121a7c25 */ /* 0x000fc6000f8e0016 */
[----:B------:R-:W-:Y:S01]  /*52b0*/  LOP3.LUT R22, R3, 0x1, RZ, 0xc0, !PT ;  /* 0x0000000103167812 */ /* 0x000fe200078ec0ff */
[----:B------:R-:W-:Y:S01]  /*52c0*/  IMAD.X R6, RZ, RZ, ~R6, P0 ;  /* 0x000000ffff067224 */ /* 0x000fe200000e0e06 */
[----:B------:R-:W-:Y:S01]  /*52d0*/  IADD3 R3, P0, PT, R9, -R26, RZ ;  /* 0x8000001a09037210 */ /* 0x000fe20007f1e0ff */
[----:B------:R-:W-:Y:S02]  /*52e0*/  VIADD R28, R27, UR5 ;  /* 0x000000051b1c7c36 */ /* 0x000fe40008000000 */
[----:B------:R-:W-:Y:S01]  /*52f0*/  IMAD.MOV.U32 R27, RZ, RZ, RZ ;  /* 0x000000ffff1b7224 */ /* 0x000fe200078e00ff */
[----:B------:R-:W-:Y:S01]  /*5300*/  LOP3.LUT R26, R6, 0x1, RZ, 0xc0, !PT ;  /* 0x00000001061a7812 */ /* 0x000fe200078ec0ff */
[----:B------:R-:W-:Y:S01]  /*5310*/  IMAD.WIDE.U32 R22, R24, UR9, R22 ;  /* 0x0000000918167c25 */ /* 0x000fe2000f8e0016 */
[----:B------:R-:W-:-:S03]  /*5320*/  IADD3.X R28, PT, PT, RZ, ~R28, RZ, P0, !PT ;  /* 0x8000001cff1c7210 */ /* 0x000fc600007fe4ff */
[----:B------:R-:W-:Y:S01]  /*5330*/  IMAD.WIDE.U32 R26, R16, UR12, R26 ;  /* 0x0000000c101a7c25 */ /* 0x000fe2000f8e001a */
[----:B------:R-:W-:Y:S02]  /*5340*/  IADD3 R22, P1, PT, R3, -R22, RZ ;  /* 0x8000001603167210 */ /* 0x000fe40007f3e0ff */
[----:B------:R-:W-:Y:S01]  /*5350*/  LOP3.LUT R28, R28, 0x1, RZ, 0xc0, !PT ;  /* 0x000000011c1c7812 */ /* 0x000fe200078ec0ff */
[----:B------:R-:W-:Y:S01]  /*5360*/  VIADD R23, R23, UR6 ;  /* 0x0000000617177c36 */ /* 0x000fe20008000000 */
[----:B------:R-:W-:Y:S02]  /*5370*/  IADD3 R9, P0, PT, R12, -R26, RZ ;  /* 0x8000001a0c097210 */ /* 0x000fe40007f1e0ff */
[----:B------:R-:W-:Y:S01]  /*5380*/  IADD3 R3, PT, PT, R27, UR4, RZ ;  /* 0x000000041b037c10 */ /* 0x000fe2000fffe0ff */
[----:B------:R-:W-:Y:S02]  /*5390*/  IMAD.X R26, RZ, RZ, ~R23, P1 ;  /* 0x000000ffff1a7224 */ /* 0x000fe400008e0e17 */
[----:B------:R-:W-:-:S02]  /*53a0*/  IMAD.MOV.U32 R23, RZ, RZ, RZ ;  /* 0x000000ffff177224 */ /* 0x000fc400078e00ff */
[----:B------:R-:W-:Y:S01]  /*53b0*/  IMAD.WIDE.U32 R28, R18, UR11, R28 ;  /* 0x0000000b121c7c25 */ /* 0x000fe2000f8e001c */
[----:B------:R-:W-:-:S03]  /*53c0*/  LOP3.LUT R26, R26, 0x1, RZ, 0xc0, !PT ;  /* 0x000000011a1a7812 */ /* 0x000fc600078ec0ff */
[----:B------:R-:W-:Y:S01]  /*53d0*/  IMAD.X R3, RZ, RZ, ~R3, P0 ;  /* 0x000000ffff037224 */ /* 0x000fe200000e0e03 */
[----:B------:R-:W-:Y:S01]  /*53e0*/  IADD3 R9, P0, PT, R9, -R28, RZ ;  /* 0x8000001c09097210 */ /* 0x000fe20007f1e0ff */
[----:B------:R-:W-:Y:S01]  /*53f0*/  IMAD.WIDE.U32 R22, R17, UR8, R22 ;  /* 0x0000000811167c25 */ /* 0x000fe2000f8e0016 */
[----:B------:R-:W-:Y:S02]  /*5400*/  IADD3 R17, PT, PT, R29, UR5, RZ ;  /* 0x000000051d117c10 */ /* 0x000fe4000fffe0ff */
[----:B------:R-:W-:Y:S01]  /*5410*/  LOP3.LUT R28, R3, 0x1, RZ, 0xc0, !PT ;  /* 0x00000001031c7812 */ /* 0x000fe200078ec0ff */
[----:B------:R-:W-:Y:S01]  /*5420*/  IMAD.MOV.U32 R27, RZ, RZ, RZ ;  /* 0x000000ffff1b7224 */ /* 0x000fe200078e00ff */
[----:B------:R-:W-:Y:S01]  /*5430*/  MOV R29, RZ ;  /* 0x000000ff001d7202 */ /* 0x000fe20000000f00 */
[----:B------:R-:W-:Y:S02]  /*5440*/  IMAD.IADD R12, R23, 0x1, R19 ;  /* 0x00000001170c7824 */ /* 0x000fe400078e0213 */
[----:B------:R-:W-:-:S03]  /*5450*/  IMAD.WIDE.U32 R26, R24, UR10, R26 ;  /* 0x0000000a181a7c25 */ /* 0x000fc6000f8e001a */
[----:B------:R-:W-:Y:S01]  /*5460*/  LOP3.LUT R12, R12, 0x1, RZ, 0xc0, !PT ;  /* 0x000000010c0c7812 */ /* 0x000fe200078ec0ff */
[----:B------:R-:W-:Y:S01]  /*5470*/  IMAD.WIDE.U32 R28, R16, UR13, R28 ;  /* 0x0000000d101c7c25 */ /* 0x000fe2000f8e001c */
[----:B------:R-:W-:-:S03]  /*5480*/  IADD3 R9, P1, PT, R9, -R26, RZ ;  /* 0x8000001a09097210 */ /* 0x000fc60007f3e0ff */
[----:B------:R-:W-:Y:S01]  /*5490*/  IMAD.X R17, RZ, RZ, ~R17, P0 ;  /* 0x000000ffff117224 */ /* 0x000fe200000e0e11 */
[----:B------:R-:W-:Y:S01]  /*54a0*/  IADD3 R6, PT, PT, R29, UR4, RZ ;  /* 0x000000041d067c10 */ /* 0x000fe2000fffe0ff */
[----:B------:R-:W-:Y:S01]  /*54b0*/  HFMA2 R29, -RZ, RZ, 0, 0 ;  /* 0x00000000ff1d7431 */ /* 0x000fe200000001ff */
[----:B------:R-:W-:Y:S01]  /*54c0*/  IADD3 R3, P0, PT, -R28, R13, RZ ;  /* 0x0000000d1c037210 */ /* 0x000fe20007f1e1ff */
[----:B------:R-:W-:Y:S01]  /*54d0*/  IMAD.MOV.U32 R13, RZ, RZ, RZ ;  /* 0x000000ffff0d7224 */ /* 0x000fe200078e00ff */
[----:B------:R-:W-:Y:S01]  /*54e0*/  LOP3.LUT R28, R17, 0x1, RZ, 0xc0, !PT ;  /* 0x00000001111c7812 */ /* 0x000fe200078ec0ff */
[----:B------:R-:W-:Y:S01]  /*54f0*/  VIADD R26, R27, UR6 ;  /* 0x000000061b1a7c36 */ /* 0x000fe20008000000 */
[----:B------:R-:W-:Y:S01]  /*5500*/  IADD3 R17, P3, PT, RZ, -R40, RZ ;  /* 0x80000028ff117210 */ /* 0x000fe20007f7e0ff */
[----:B------:R-:W-:Y:S01]  /*5510*/  IMAD.WIDE.U32 R12, R8, UR9, R12 ;  /* 0x00000009080c7c25 */ /* 0x000fe2000f8e000c */
[----:B------:R-:W-:-:S03]  /*5520*/  IADD3.X R6, PT, PT, RZ, ~R6, RZ, P0, !PT ;  /* 0x80000006ff067210 */ /* 0x000fc600007fe4ff */
[----:B------:R-:W-:Y:S01]  /*5530*/  IMAD.X R26, RZ, RZ, ~R26, P1 ;  /* 0x000000ffff1a7224 */ /* 0x000fe200008e0e1a */
[----:B------:R-:W-:Y:S01]  /*5540*/  IADD3 R12, P2, PT, R9, -R12, RZ ;  /* 0x8000000c090c7210 */ /* 0x000fe20007f5e0ff */
[----:B------:R-:W-:Y:S01]  /*5550*/  IMAD.WIDE.U32 R28, R18, UR12, R28 ;  /* 0x0000000c121c7c25 */ /* 0x000fe2000f8e001c */
[----:B------:R-:W-:Y:S02]  /*5560*/  LOP3.LUT R30, R6, 0x1, RZ, 0xc0, !PT ;  /* 0x00000001061e7812 */ /* 0x000fe400078ec0ff */
[----:B------:R-:W-:Y:S01]  /*5570*/  LOP3.LUT R26, R26, 0x1, RZ, 0xc0, !PT ;  /* 0x000000011a1a7812 */ /* 0x000fe200078ec0ff */
[----:B------:R-:W-:Y:S01]  /*5580*/  VIADD R9, R13, UR7 ;  /* 0x000000070d097c36 */ /* 0x000fe20008000000 */
[----:B------:R-:W-:Y:S01]  /*5590*/  IADD3 R3, P1, PT, R3, -R28, RZ ;  /* 0x8000001c03037210 */ /* 0x000fe20007f3e0ff */
[----:B------:R-:W-:Y:S02]  /*55a0*/  IMAD.MOV.U32 R13, RZ, RZ, RZ ;  /* 0x000000ffff0d7224 */ /* 0x000fe400078e00ff */
[----:B------:R-:W-:-:S02]  /*55b0*/  IMAD.MOV.U32 R27, RZ, RZ, RZ ;  /* 0x000000ffff1b7224 */ /* 0x000fc400078e00ff */
[----:B------:R-:W-:Y:S02]  /*55c0*/  VIADD R28, R29, UR5 ;  /* 0x000000051d1c7c36 */ /* 0x000fe40008000000 */
[----:B------:R-:W-:Y:S01]  /*55d0*/  IMAD.WIDE.U32 R12, R17, UR8, R12 ;  /* 0x00000008110c7c25 */ /* 0x000fe2000f8e000c */
[----:B------:R-:W-:-:S03]  /*55e0*/  IADD3.X R17, PT, PT, RZ, -0x1, RZ, P3, !PT ;  /* 0xffffffffff117810 */ /* 0x000fc60001ffe4ff */
[----:B------:R-:W-:-:S04]  /*55f0*/  IMAD.WIDE.U32 R26, R24, UR11, R26 ;  /* 0x0000000b181a7c25 */ /* 0x000fc8000f8e001a */
[----:B------:R-:W-:Y:S01]  /*5600*/  IMAD.X R28, RZ, RZ, ~R28, P1 ;  /* 0x000000ffff1c7224 */ /* 0x000fe200008e0e1c */
[----:B------:R-:W-:Y:S01]  /*5610*/  IADD3 R3, P1, PT, R3, -R26, RZ ;  /* 0x8000001a03037210 */ /* 0x000fe20007f3e0ff */
[----:B------:R-:W-:Y:S02]  /*5620*/  IMAD.X R9, RZ, RZ, ~R9, P2 ;  /* 0x000000ffff097224 */ /* 0x000fe400010e0e09 */
[----:B------:R-:W-:Y:S01]  /*5630*/  IMAD R17, R17, UR8, RZ ;  /* 0x0000000811117c24 */ /* 0x000fe2000f8e02ff */
[----:B------:R-:W-:Y:S01]  /*5640*/  LOP3.LUT R26, R28, 0x1, RZ, 0xc0, !PT ;  /* 0x000000011c1a7812 */ /* 0x000fe200078ec0ff */
[----:B------:R-:W-:Y:S01]  /*5650*/  IMAD.WIDE.U32 R30, R16, UR14, R30 ;  /* 0x0000000e101e7c25 */ /* 0x000fe2000f8e001e */
[----:B------:R-:W-:Y:S02]  /*5660*/  LOP3.LUT R28, R9, 0x1, RZ, 0xc0, !PT ;  /* 0x00000001091c7812 */ /* 0x000fe400078ec0ff */
[----:B------:R-:W-:Y:S01]  /*5670*/  IADD3 R17, PT, PT, R13, R17, RZ ;  /* 0x000000110d117210 */ /* 0x000fe20007ffe0ff */
[----:B------:R-:W-:Y:S01]  /*5680*/  VIADD R6, R27, UR6 ;  /* 0x000000061b067c36 */ /* 0x000fe20008000000 */
[----:B------:R-:W-:Y:S01]  /*5690*/  IADD3 R9, P2, PT, -R30, R14, RZ ;  /* 0x0000000e1e097210 */ /* 0x000fe20007f5e1ff */
[----:B------:R-:W-:-:S02]  /*56a0*/  IMAD.MOV.U32 R27, RZ, RZ, RZ ;  /* 0x000000ffff1b7224 */ /* 0x000fc400078e00ff */
[----:B------:R-:W-:Y:S02]  /*56b0*/  IMAD.MOV.U32 R29, RZ, RZ, RZ ;  /* 0x000000ffff1d7224 */ /* 0x000fe400078e00ff */
[----:B------:R-:W-:Y:S02]  /*56c0*/  VIADD R14, R31, UR4 ;  /* 0x000000041f0e7c36 */ /* 0x000fe40008000000 */
[----:B------:R-:W-:-:S04]  /*56d0*/  IMAD.WIDE.U32 R26, R18, UR13, R26 ;  /* 0x0000000d121a7c25 */ /* 0x000fc8000f8e001a */
[----:B------:R-:W-:Y:S01]  /*56e0*/  IMAD.WIDE.U32 R30, R8, UR10, R28 ;  /* 0x0000000a081e7c25 */ /* 0x000fe2000f8e001c */
[----:B------:R-:W-:Y:S02]  /*56f0*/  LOP3.LUT R28, R17, 0x1, RZ, 0xc0, !PT ;  /* 0x00000001111c7812 */ /* 0x000fe400078ec0ff */
[----:B------:R-:W-:Y:S01]  /*5700*/  IADD3 R9, P3, PT, R9, -R26, RZ ;  /* 0x8000001a09097210 */ /* 0x000fe20007f7e0ff */
[----:B------:R-:W-:Y:S01]  /*5710*/  IMAD.X R14, RZ, RZ, ~R14, P2 ;  /* 0x000000ffff0e7224 */ /* 0x000fe200010e0e0e */
[----:B------:R-:W-:Y:S01]  /*5720*/  IADD3 R19, PT, PT, R27, UR5, RZ ;  /* 0x000000051b137c10 */ /* 0x000fe2000fffe0ff */
[----:B------:R-:W-:Y:S01]  /*5730*/  IMAD.WIDE.U32 R28, R40, UR9, R28 ;  /* 0x00000009281c7c25 */ /* 0x000fe2000f8e001c */
[----:B------:R-:W-:Y:S02]  /*5740*/  IADD3 R3, P0, PT, R3, -R30, RZ ;  /* 0x8000001e03037210 */ /* 0x000fe40007f1e0ff */
[----:B------:R-:W-:Y:S01]  /*5750*/  IADD3.X R19, PT, PT, RZ, ~R19, RZ, P3, !PT ;  /* 0x80000013ff137210 */ /* 0x000fe20001ffe4ff */
[----:B------:R-:W-:Y:S01]  /*5760*/  VIADD R30, R31, UR7 ;  /* 0x000000071f1e7c36 */ /* 0x000fe20008000000 */
[----:B------:R-:W-:Y:S01]  /*5770*/  IADD3 R26, P2, PT, R3, -R28, RZ ;  /* 0x8000001c031a7210 */ /* 0x000fe20007f5e0ff */
[----:B------:R-:W-:Y:S01]  /*5780*/  VIADD R28, R29, UR4 ;  /* 0x000000041d1c7c36 */ /* 0x000fe20008000000 */
[----:B------:R-:W-:Y:S01]  /*5790*/  LOP3.LUT R3, R14, 0x1, RZ, 0xc0, !PT ;  /* 0x000000010e037812 */ /* 0x000fe200078ec0ff */
[----:B------:R-:W-:Y:S01]  /*57a0*/  IMAD.X R14, RZ, RZ, ~R6, P1 ;  /* 0x000000ffff0e7224 */ /* 0x000fe200008e0e06 */
[----:B------:R-:W-:Y:S01]  /*57b0*/  LOP3.LUT R19, R19, 0x1, RZ, 0xc0, !PT ;  /* 0x0000000113137812 */ /* 0x000fe200078ec0ff */
[----:B------:R-:W-:Y:S01]  /*57c0*/  IMAD.MOV.U32 R27, RZ, RZ, RZ ;  /* 0x000000ffff1b7224 */ /* 0x000fe200078e00ff */
[----:B------:R-:W-:Y:S01]  /*57d0*/  IADD3 R17, P3, PT, RZ, -R38, RZ ;  /* 0x80000026ff117210 */ /* 0x000fe20007f7e0ff */
[----:B------:R-:W-:-:S02]  /*57e0*/  IMAD.X R30, RZ, RZ, ~R30, P0 ;  /* 0x000000ffff1e7224 */ /* 0x000fc400000e0e1e */
[----:B------:R-:W-:Y:S02]  /*57f0*/  HFMA2 R29, -RZ, RZ, 0, 0 ;  /* 0x00000000ff1d7431 */ /* 0x000fe400000001ff */
[----:B------:R-:W-:Y:S01]  /*5800*/  IMAD R6, R18, UR14, R19 ;  /* 0x0000000e12067c24 */ /* 0x000fe2000f8e0213 */
[----:B------:R-:W-:Y:S01]  /*5810*/  IADD3.X R25, PT, PT, RZ, -0x1, RZ, P3, !PT ;  /* 0xffffffffff197810 */ /* 0x000fe20001ffe4ff */
[----:B------:R-:W-:Y:S01]  /*5820*/  IMAD R3, R0, R16, R3 ;  /* 0x0000001000037224 */ /* 0x000fe200078e0203 */
[----:B------:R-:W-:Y:S01]  /*5830*/  LOP3.LUT R18, R14, 0x1, RZ, 0xc0, !PT ;  /* 0x000000010e127812 */ /* 0x000fe200078ec0ff */
[----:B------:R-:W-:Y:S02]  /*5840*/  IMAD.MOV.U32 R19, RZ, RZ, RZ ;  /* 0x000000ffff137224 */ /* 0x000fe400078e00ff */
[----:B------:R-:W-:Y:S01]  /*5850*/  IMAD.WIDE.U32 R16, R17, UR8, R26 ;  /* 0x0000000811107c25 */ /* 0x000fe2000f8e001a */
[----:B------:R-:W-:Y:S02]  /*5860*/  IADD3.X R26, PT, PT, RZ, ~R28, RZ, P2, !PT ;  /* 0x8000001cff1a7210 */ /* 0x000fe400017fe4ff */
[----:B------:R-:W-:Y:S01]  /*5870*/  LOP3.LUT R28, R30, 0x1, RZ, 0xc0, !PT ;  /* 0x000000011e1c7812 */ /* 0x000fe200078ec0ff */
[----:B------:R-:W-:Y:S01]  /*5880*/  IMAD R25, R25, UR8, RZ ;  /* 0x0000000819197c24 */ /* 0x000fe2000f8e02ff */
[----:B------:R-:W-:Y:S01]  /*5890*/  LOP3.LUT R26, R26, 0x1, RZ, 0xc0, !PT ;  /* 0x000000011a1a7812 */ /* 0x000fe200078ec0ff */
[----:B------:R-:W-:-:S04]  /*58a0*/  IMAD.WIDE.U32 R18, R24, UR12, R18 ;  /* 0x0000000c18127c25 */ /* 0x000fc8000f8e0012 */
[----:B------:R-:W-:Y:S01]  /*58b0*/  IMAD.IADD R30, R17, 0x1, R25 ;  /* 0x00000001111e7824 */ /* 0x000fe200078e0219 */
[----:B------:R-:W-:Y:S01]  /*58c0*/  IADD3 R9, P0, PT, R9, -R18, RZ ;  /* 0x8000001209097210 */ /* 0x000fe20007f1e0ff */
[----:B------:R-:W-:-:S03]  /*58d0*/  IMAD.WIDE.U32 R28, R8, UR11, R28 ;  /* 0x0000000b081c7c25 */ /* 0x000fc6000f8e001c */
[----:B------:R-:W-:Y:S01]  /*58e0*/  LOP3.LUT R30, R30, 0x1, RZ, 0xc0, !PT ;  /* 0x000000011e1e7812 */ /* 0x000fe200078ec0ff */
[----:B------:R-:W-:Y:S01]  /*58f0*/  IMAD.WIDE.U32 R26, R40, UR10, R26 ;  /* 0x0000000a281a7c25 */ /* 0x000fe2000f8e001a */
[----:B------:R-:W-:Y:S02]  /*5900*/  IADD3 R25, P1, PT, R9, -R28, RZ ;  /* 0x8000001c09197210 */ /* 0x000fe40007f3e0ff */
[----:B------:R-:W-:Y:S01]  /*5910*/  IADD3 R28, PT, PT, R29, UR7, RZ ;  /* 0x000000071d1c7c10 */ /* 0x000fe2000fffe0ff */
[----:B------:R-:W-:Y:S01]  /*5920*/  IMAD.MOV.U32 R31, RZ, RZ, RZ ;  /* 0x000000ffff1f7224 */ /* 0x000fe200078e00ff */
[----:B------:R-:W-:Y:S01]  /*5930*/  IADD3 R25, P2, PT, R25, -R26, RZ ;  /* 0x8000001a19197210 */ /* 0x000fe20007f5e0ff */
[----:B------:R-:W-:Y:S01]  /*5940*/  VIADD R9, R19, UR6 ;  /* 0x0000000613097c36 */ /* 0x000fe20008000000 */
[----:B------:R-:W-:Y:S01]  /*5950*/  IADD3 R29, P4, PT, RZ, -R36, RZ ;  /* 0x80000024ff1d7210 */ /* 0x000fe20007f9e0ff */
[----:B------:R-:W-:-:S03]  /*5960*/  IMAD.WIDE.U32 R30, R38, UR9, R30 ;  /* 0x00000009261e7c25 */ /* 0x000fc6000f8e001e */
[----:B------:R-:W-:Y:S01]  /*5970*/  IADD3.X R14, PT, PT, RZ, -0x1, RZ, P4, !PT ;  /* 0xffffffffff0e7810 */ /* 0x000fe200027fe4ff */
[----:B------:R-:W-:Y:S01]  /*5980*/  IMAD.MOV.U32 R19, RZ, RZ, RZ ;  /* 0x000000ffff137224 */ /* 0x000fe200078e00ff */
[----:B------:R-:W-:Y:S01]  /*5990*/  IADD3 R18, P3, PT, R25, -R30, RZ ;  /* 0x8000001e19127210 */ /* 0x000fe20007f7e0ff */
[----:B------:R-:W-:Y:S02]  /*59a0*/  VIADD R27, R27, UR4 ;  /* 0x000000041b1b7c36 */ /* 0x000fe40008000000 */
[----:B------:R-:W-:Y:S01]  /*59b0*/  IMAD.X R25, RZ, RZ, ~R9, P0 ;  /* 0x000000ffff197224 */ /* 0x000fe200000e0e09 */
[----:B------:R-:W-:Y:S01]  /*59c0*/  IADD3.X R9, PT, PT, RZ, ~R28, RZ, P1, !PT ;  /* 0x8000001cff097210 */ /* 0x000fe20000ffe4ff */
[----:B------:R-:W-:-:S03]  /*59d0*/  IMAD.WIDE.U32 R18, R29, UR8, R18 ;  /* 0x000000081d127c25 */ /* 0x000fc6000f8e0012 */
[----:B------:R-:W-:Y:S01]  /*59e0*/  LOP3.LUT R25, R25, 0x1, RZ, 0xc0, !PT ;  /* 0x0000000119197812 */ /* 0x000fe200078ec0ff */
[----:B------:R-:W-:Y:S01]  /*59f0*/  VIADD R30, R31, UR5 ;  /* 0x000000051f1e7c36 */ /* 0x000fe20008000000 */
[----:B------:R-:W-:Y:S01]  /*5a00*/  LOP3.LUT R9, R9, 0x1, RZ, 0xc0, !PT ;  /* 0x0000000109097812 */ /* 0x000fe200078ec0ff */
[----:B------:R-:W-:Y:S02]  /*5a10*/  IMAD.X R27, RZ, RZ, ~R27, P2 ;  /* 0x000000ffff1b7224 */ /* 0x000fe400010e0e1b */
[----:B------:R-:W-:Y:S02]  /*5a20*/  IMAD R29, R14, UR8, RZ ;  /* 0x000000080e1d7c24 */ /* 0x000fe4000f8e02ff */
[----:B------:R-:W-:Y:S01]  /*5a30*/  IMAD.X R30, RZ, RZ, ~R30, P3 ;  /* 0x000000ffff1e7224 */ /* 0x000fe200018e0e1e */
[----:B------:R-:W-:Y:S01]  /*5a40*/  LOP3.LUT R27, R27, 0x1, RZ, 0xc0, !PT ;  /* 0x000000011b1b7812 */ /* 0x000fe200078ec0ff */
[----:B------:R-:W-:Y:S01]  /*5a50*/  IMAD R24, R24, UR13, R25 ;  /* 0x0000000d18187c24 */ /* 0x000fe2000f8e0219 */
[----:B------:R-:W-:Y:S01]  /*5a60*/  IADD3 R14, PT, PT, R19, R29, RZ ;  /* 0x0000001d130e7210 */ /* 0x000fe20007ffe0ff */
[----:B------:R-:W-:Y:S01]  /*5a70*/  IMAD R8, R8, UR12, R9 ;  /* 0x0000000c08087c24 */ /* 0x000fe2000f8e0209 */
[----:B------:R-:W-:Y:S01]  /*5a80*/  LOP3.LUT R25, R30, 0x1, RZ, 0xc0, !PT ;  /* 0x000000011e197812 */ /* 0x000fe200078ec0ff */
[----:B------:R-:W-:Y:S01]  /*5a90*/  IMAD R27, R40, UR11, R27 ;  /* 0x0000000b281b7c24 */ /* 0x000fe2000f8e021b */
[----:B------:R-:W-:-:S02]  /*5aa0*/  LOP3.LUT R9, R14, 0x1, RZ, 0xc0, !PT ;  /* 0x000000010e097812 */ /* 0x000fc400078ec0ff */
[----:B------:R-:W-:Y:S01]  /*5ab0*/  IADD3 R3, PT, PT, R24, R3, R6 ;  /* 0x0000000318037210 */ /* 0x000fe20007ffe006 */
[----:B------:R-:W-:Y:S02]  /*5ac0*/  IMAD R38, R38, UR10, R25 ;  /* 0x0000000a26267c24 */ /* 0x000fe4000f8e0219 */
[----:B------:R-:W-:Y:S01]  /*5ad0*/  IMAD R9, R36, UR9, R9 ;  /* 0x0000000924097c24 */ /* 0x000fe2000f8e0209 */
[----:B------:R-:W-:-:S04]  /*5ae0*/  IADD3 R3, PT, PT, R27, R3, R8 ;  /* 0x000000031b037210 */ /* 0x000fc80007ffe008 */
[----:B------:R-:W-:-:S05]  /*5af0*/  IADD3 R3, PT, PT, R9, R3, R38 ;  /* 0x0000000309037210 */ /* 0x000fca0007ffe026 */
[----:B------:R-:W-:-:S04]  /*5b00*/  IMAD R34, R34, UR8, R3 ;  /* 0x0000000822227c24 */ /* 0x000fc8000f8e0203 */
[----:B------:R-:W-:-:S05]  /*5b10*/  IMAD.IADD R33, R15, 0x1, -R34 ;  /* 0x000000010f217824 */ /* 0x000fca00078e0a22 */
[----:B------:R-:W-:-:S13]  /*5b20*/  ISETP.GE.U32.AND P0, PT, R0, R33, PT ;  /* 0x000000210000720c */ /* 0x000fda0003f06070 */
[----:B------:R-:W-:Y:S05]  /*5b30*/  @!P0 BRA `(.L_x_54) ;  /* 0x0000000000988947 */ /* 0x000fea0003800000 */
[----:B------:R-:W-:Y:S01]  /*5b40*/  ISETP.GT.U32.AND P0, PT, R0, R33, PT ;  /* 0x000000210000720c */ /* 0x000fe20003f04070 */
[----:B------:R-:W-:Y:S01]  /*5b50*/  IMAD.MOV.U32 R7, RZ, RZ, R10 ;  /* 0x000000ffff077224 */ /* 0x000fe200078e000a */
[----:B------:R-:W-:Y:S01]  /*5b60*/  MOV R9, R4 ;  /* 0x0000000400097202 */ /* 0x000fe20000000f00 */
[----:B------:R-:W-:Y:S01]  /*5b70*/  IMAD.MOV.U32 R15, RZ, RZ, R20 ;  /* 0x000000ffff0f7224 */ /* 0x000fe200078e0014 */
[----:B------:R-:W-:Y:S01]  /*5b80*/  MOV R27, R12 ;  /* 0x0000000c001b7202 */ /* 0x000fe20000000f00 */
[----:B------:R-:W-:Y:S02]  /*5b90*/  IMAD.MOV.U32 R25, RZ, RZ, R22 ;  /* 0x000000ffff197224 */ /* 0x000fe400078e0016 */
[----:B------:R-:W-:Y:S02]  /*5ba0*/  IMAD.MOV.U32 R29, RZ, RZ, R16 ;  /* 0x000000ffff1d7224 */ /* 0x000fe400078e0010 */
[----:B------:R-:W-:-:S04]  /*5bb0*/  IMAD.MOV.U32 R31, RZ, RZ, R18 ;  /* 0x000000ffff1f7224 */ /* 0x000fc800078e0012 */
[----:B------:R-:W-:Y:S05]  /*5bc0*/  @P0 BREAK.RELIABLE B1 ;  /* 0x0000000000010942 */ /* 0x000fea0003800100 */
[----:B------:R-:W-:Y:S05]  /*5bd0*/  @P0 BRA `(.L_x_55) ;  /* 0x0000000000d00947 */ /* 0x000fea0003800000 */
[----:B------:R-:W-:-:S13]  /*5be0*/  ISETP.LE.U32.AND P0, PT, R31, UR14, PT ;  /* 0x0000000e1f007c0c */ /* 0x000fda000bf03070 */
[----:B------:R-:W-:Y:S05]  /*5bf0*/  @!P0 BRA `(.L_x_54) ;  /* 0x0000000000688947 */ /* 0x000fea0003800000 */
[----:B------:R-:W-:-:S13]  /*5c00*/  ISETP.LT.U32.AND P0, PT, R31, UR14, PT ;  /* 0x0000000e1f007c0c */ /* 0x000fda000bf01070 */
        /* <DEDUP_REMOVED lines=19> */
[----:B------:R-:W-:-:S04]  /*5d40*/  ISETP.LE.U32.AND P0, PT, R7, UR8, PT ;  /* 0x0000000807007c0c */ /* 0x000fc8000bf03070 */
[----:B------:R-:W-:-:S04]  /*5d50*/  ISETP.LT.U32.OR P0, PT, R9, UR9, P0 ;  /* 0x0000000909007c0c */ /* 0x000fc80008701470 */
[----:B------:R-:W-:-:S04]  /*5d60*/  ISETP.LE.U32.AND P0, PT, R9, UR9, P0 ;  /* 0x0000000909007c0c */ /* 0x000fc80008703070 */
[----:B------:R-:W-:-:S13]  /*5d70*/  ISETP.LT.U32.OR P0, PT, R15, UR10, P0 ;  /* 0x0000000a0f007c0c */ /* 0x000fda0008701470 */
[----:B------:R-:W-:Y:S05]  /*5d80*/  @P0 BREAK.RELIABLE B1 ;  /* 0x0000000000010942 */ /* 0x000fea0003800100 */
[----:B------:R-:W-:Y:S05]  /*5d90*/  @P0 BRA `(.L_x_55) ;  /* 0x0000000000600947 */ /* 0x000fea0003800000 */
.L_x_54:
[----:B------:R-:W-:Y:S05]  /*5da0*/  BSYNC.RELIABLE B1 ;  /* 0x0000000000017941 */ /* 0x000fea0003800100 */
.L_x_53:
[----:B------:R-:W-:Y:S01]  /*5db0*/  IADD3 R7, P0, PT, R10, -UR8, RZ ;  /* 0x800000080a077c10 */ /* 0x000fe2000ff1e0ff */
[----:B------:R-:W-:-:S03]  /*5dc0*/  IMAD.MOV.U32 R3, RZ, RZ, -0x1 ;  /* 0xffffffffff037424 */ /* 0x000fc600078e00ff */
[----:B------:R-:W-:-:S04]  /*5dd0*/  IADD3.X R9, PT, PT, RZ, -0x1, RZ, P0, !PT ;  /* 0xffffffffff097810 */ /* 0x000fc800007fe4ff */
[----:B------:R-:W-:-:S04]  /*5de0*/  LOP3.LUT R9, R9, 0x1, RZ, 0xc0, !PT ;  /* 0x0000000109097812 */ /* 0x000fc800078ec0ff */
[----:B------:R-:W-:-:S04]  /*5df0*/  IADD3 R9, P0, P1, R4, -UR9, -R9 ;  /* 0x8000000904097c10 */ /* 0x000fc8000f91e809 */
[----:B------:R-:W-:-:S04]  /*5e00*/  IADD3.X R15, PT, PT, RZ, -0x1, R3, P0, P1 ;  /* 0xffffffffff0f7810 */ /* 0x000fc800007e2403 */
        /* <DEDUP_REMOVED lines=16> */
[----:B------:R-:W-:-:S07]  /*5f10*/  IADD3 R33, PT, PT, R33, -R3, -R0 ;  /* 0x8000000321217210 */ /* 0x000fce0007ffe800 */
.L_x_55:
[----:B------:R-:W-:Y:S05]  /*5f20*/  BSYNC.RECONVERGENT B0 ;  /* 0x0000000000007941 */ /* 0x000fea0003800200 */
.L_x_52:
[----:B------:R-:W-:Y:S05]  /*5f30*/  WARPSYNC.ALL ;  /* 0x0000000000007948 */ /* 0x000fea0003800000 */
[----:B------:R-:W0:Y:S02]  /*5f40*/  LDC.64 R4, c[0x0][0x3a0] ;  /* 0x0000e800ff047b82 */ /* 0x000e240000000a00 */
[----:B0-----:R-:W-:-:S05]  /*5f50*/  IMAD.WIDE R2, R2, 0x4, R4 ;  /* 0x0000000402027825 */ /* 0x001fca00078e0204 */
[----:B------:R-:W-:Y:S04]  /*5f60*/  STG.E desc[UR20][R2.64], R7 ;  /* 0x0000000702007986 */ /* 0x000fe8000c101914 */
[----:B------:R-:W-:Y:S04]  /*5f70*/  STG.E desc[UR20][R2.64+0x4], R9 ;  /* 0x0000040902007986 */ /* 0x000fe8000c101914 */
[----:B------:R-:W-:Y:S04]  /*5f80*/  STG.E desc[UR20][R2.64+0x8], R15 ;  /* 0x0000080f02007986 */ /* 0x000fe8000c101914 */
[----:B------:R-:W-:Y:S04]  /*5f90*/  STG.E desc[UR20][R2.64+0xc], R25 ;  /* 0x00000c1902007986 */ /* 0x000fe8000c101914 */
[----:B------:R-:W-:Y:S04]  /*5fa0*/  STG.E desc[UR20][R2.64+0x10], R27 ;  /* 0x0000101b02007986 */ /* 0x000fe8000c101914 */
[----:B------:R-:W-:Y:S04]  /*5fb0*/  STG.E desc[UR20][R2.64+0x14], R29 ;  /* 0x0000141d02007986 */ /* 0x000fe8000c101914 */
[----:B------:R-:W-:Y:S04]  /*5fc0*/  STG.E desc[UR20][R2.64+0x18], R31 ;  /* 0x0000181f02007986 */ /* 0x000fe8000c101914 */
[----:B------:R-:W-:Y:S01]  /*5fd0*/  STG.E desc[UR20][R2.64+0x1c], R33 ;  /* 0x00001c2102007986 */ /* 0x000fe2000c101914 */
[----:B------:R-:W-:Y:S05]  /*5fe0*/  EXIT ;  /* 0x000000000000794d */ /* 0x000fea0003800000 */
.L_x_56:
[----:B------:R-:W-:-:S00]  /*5ff0*/  BRA `(.L_x_56) ;  /* 0xfffffffc00fc7947 */ /* 0x000fc0000383ffff */
[----:B------:R-:W-:-:S00]  /*6000*/  NOP ;  /* 0x0000000000007918 */ /* 0x000fc00000000000 */
[----:B------:R-:W-:-:S00]  /*6010*/  NOP ;  /* 0x0000000000007918 */ /* 0x000fc00000000000 */
[----:B------:R-:W-:-:S00]  /*6020*/  NOP ;  /* 0x0000000000007918 */ /* 0x000fc00000000000 */
[----:B------:R-:W-:-:S00]  /*6030*/  NOP ;  /* 0x0000000000007918 */ /* 0x000fc00000000000 */
[----:B------:R-:W-:-:S00]  /*6040*/  NOP ;  /* 0x0000000000007918 */ /* 0x000fc00000000000 */
[----:B------:R-:W-:-:S00]  /*6050*/  NOP ;  /* 0x0000000000007918 */ /* 0x000fc00000000000 */
[----:B------:R-:W-:-:S00]  /*6060*/  NOP ;  /* 0x0000000000007918 */ /* 0x000fc00000000000 */
[----:B------:R-:W-:-:S00]  /*6070*/  NOP ;  /* 0x0000000000007918 */ /* 0x000fc00000000000 */
.L_x_59:


//--------------------- .text._Z20batch_mod_sqr_hybridPjS_S_i --------------------------
	.section	.text._Z20batch_mod_sqr_hybridPjS_S_i,"ax",@progbits
	.align	128
        .global         _Z20batch_mod_sqr_hybridPjS_S_i
        .type           _Z20batch_mod_sqr_hybridPjS_S_i,@function
        .size           _Z20batch_mod_sqr_hybridPjS_S_i,(.L_x_60 - _Z20batch_mod_sqr_hybridPjS_S_i)
        .other          _Z20batch_mod_sqr_hybridPjS_S_i,@"STO_CUDA_ENTRY STV_DEFAULT"
_Z20batch_mod_sqr_hybridPjS_S_i:
.text._Z20batch_mod_sqr_hybridPjS_S_i:
[----:B------:R-:W-:Y:S01]  /*0000*/  LDC R1, c[0x0][0x37c] ;  /* 0x0000df00ff017b82 */ /* 0x000fe20000000800 */
[----:B------:R-:W0:Y:S07]  /*0010*/  S2R R3, SR_TID.X ;  /* 0x0000000000037919 */ /* 0x000e2e0000002100 */
[----:B------:R-:W0:Y:S01]  /*0020*/  S2UR UR4, SR_CTAID.X ;  /* 0x00000000000479c3 */ /* 0x000e220000002500 */
[----:B------:R-:W1:Y:S07]  /*0030*/  LDCU UR5, c[0x0][0x398] ;  /* 0x00007300ff0577ac */ /* 0x000e6e0008000800 */
[----:B------:R-:W0:Y:S02]  /*0040*/  LDC R0, c[0x0][0x360] ;  /* 0x0000d800ff007b82 */ /* 0x000e240000000800 */
[----:B0-----:R-:W-:-:S05]  /*0050*/  IMAD R0, R0, UR4, R3 ;  /* 0x0000000400007c24 */ /* 0x001fca000f8e0203 */
[----:B-1----:R-:W-:-:S13]  /*0060*/  ISETP.GE.AND P0, PT, R0, UR5, PT ;  /* 0x0000000500007c0c */ /* 0x002fda000bf06270 */
[----:B------:R-:W-:Y:S05]  /*0070*/  @P0 EXIT ;  /* 0x000000000000094d */ /* 0x000fea0003800000 */
[----:B------:R-:W-:Y:S06]  /*0080*/  BAR.SYNC.DEFER_BLOCKING 0x0 ;  /* 0x0000000000007b1d */ /* 0x000fec0000010000 */
[----:B------:R-:W-:Y:S05]  /*0090*/  BPT.TRAP 0x1 ;  /* 0x000000040000795c */ /* 0x000fea0000300000 */
.L_x_57:
        /* <DEDUP_REMOVED lines=14> */
.L_x_60:


//--------------------- .text._Z20batch_mod_mul_hybridPjS_S_S_i --------------------------
	.section	.text._Z20batch_mod_mul_hybridPjS_S_S_i,"ax",@progbits
	.align	128
        .global         _Z20batch_mod_mul_hybridPjS_S_S_i
        .type           _Z20batch_mod_mul_hybridPjS_S_S_i,@function
        .size           _Z20batch_mod_mul_hybridPjS_S_S_i,(.L_x_61 - _Z20batch_mod_mul_hybridPjS_S_S_i)
        .other          _Z20batch_mod_mul_hybridPjS_S_S_i,@"STO_CUDA_ENTRY STV_DEFAULT"
_Z20batch_mod_mul_hybridPjS_S_S_i:
.text._Z20batch_mod_mul_hybridPjS_S_S_i:
        /* <DEDUP_REMOVED lines=10> */
.L_x_58:
        /* <DEDUP_REMOVED lines=14> */
.L_x_61:


//--------------------- .nv.shared._Z23fused_mul_reduce_kernelPjS_S_S_S_i --------------------------
	.section	.nv.shared._Z23fused_mul_reduce_kernelPjS_S_S_S_i,"aw",@nobits
	.sectionflags	@""
	.align	4
.nv.shared._Z23fused_mul_reduce_kernelPjS_S_S_S_i:
	.zero		17408


//--------------------- .nv.shared.reserved.0     --------------------------
	.section	.nv.shared.reserved.0,"aw",@nobits
	.weak		__nv_reservedSMEM_offset_0_alias
	.size		__nv_reservedSMEM_offset_0_alias, 0, 64
	.other		__nv_reservedSMEM_offset_0_alias,@"STO_CUDA_RESERVED_SHARED STV_DEFAULT"
__nv_reservedSMEM_offset_0_alias:
	.zero		0
	.zero		64


//--------------------- .nv.constant0._Z23fused_mul_reduce_kernelPjS_S_S_S_i --------------------------
	.section	.nv.constant0._Z23fused_mul_reduce_kernelPjS_S_S_S_i,"a",@progbits
	.sectionflags	@""
	.align	4
.nv.constant0._Z23fused_mul_reduce_kernelPjS_S_S_S_i:
	.zero		940


//--------------------- .nv.constant0._Z20batch_mod_sqr_hybridPjS_S_i --------------------------
	.section	.nv.constant0._Z20batch_mod_sqr_hybridPjS_S_i,"a",@progbits
	.sectionflags	@""
	.align	4
.nv.constant0._Z20batch_mod_sqr_hybridPjS_S_i:
	.zero		924


//--------------------- .nv.constant0._Z20batch_mod_mul_hybridPjS_S_S_i --------------------------
	.section	.nv.constant0._Z20batch_mod_mul_hybridPjS_S_S_i,"a",@progbits
	.sectionflags	@""
	.align	4
.nv.constant0._Z20batch_mod_mul_hybridPjS_S_S_i:
	.zero		932


//--------------------- SYMBOLS --------------------------

	.type		.nv.reservedSmem.offset0,@object
	.size		.nv.reservedSmem.offset0,0x4
	.type		.nv.reservedSmem.cap,@object
	.size		.nv.reservedSmem.cap,0x4
